//
// Generated by NVIDIA NVVM Compiler
//
// Compiler Build ID: CL-36424714
// Cuda compilation tools, release 13.0, V13.0.88
// Based on NVVM 20.0.0
//

.version 9.0
.target sm_100
.address_size 64

	// .globl	_Z5Sin_1PdS_
.func  (.param .align 16 .b8 func_retval0[16]) __internal_trig_reduction_slowpathd
(
	.param .b64 __internal_trig_reduction_slowpathd_param_0
)
;
.global .align 8 .b8 __cudart_i2opi_d[144] = {8, 93, 141, 31, 177, 95, 251, 107, 234, 146, 82, 138, 247, 57, 7, 61, 123, 241, 229, 235, 199, 186, 39, 117, 45, 234, 95, 158, 102, 63, 70, 79, 183, 9, 203, 39, 207, 126, 54, 109, 31, 109, 10, 90, 139, 17, 47, 239, 15, 152, 5, 222, 255, 151, 248, 31, 59, 40, 249, 189, 139, 95, 132, 156, 244, 57, 83, 131, 57, 214, 145, 57, 65, 126, 95, 180, 38, 112, 156, 233, 132, 68, 187, 46, 245, 53, 130, 232, 62, 167, 41, 177, 28, 235, 29, 254, 28, 146, 209, 9, 234, 46, 73, 6, 224, 210, 77, 66, 58, 110, 36, 183, 97, 197, 187, 222, 171, 99, 81, 254, 65, 144, 67, 60, 153, 149, 98, 219, 192, 221, 52, 245, 209, 87, 39, 252, 41, 21, 68, 78, 110, 131, 249, 162};
.global .align 16 .b8 __cudart_sin_cos_coeffs[128] = {70, 210, 176, 44, 241, 229, 90, 190, 146, 227, 172, 105, 227, 29, 199, 62, 161, 98, 219, 25, 160, 1, 42, 191, 24, 8, 17, 17, 17, 17, 129, 63, 84, 85, 85, 85, 85, 85, 197, 191, 0, 0, 0, 0, 0, 0, 0, 0, 0, 0, 0, 0, 0, 0, 0, 0, 100, 129, 253, 32, 131, 255, 168, 189, 40, 133, 239, 193, 167, 238, 33, 62, 217, 230, 6, 142, 79, 126, 146, 190, 233, 188, 221, 25, 160, 1, 250, 62, 71, 93, 193, 22, 108, 193, 86, 191, 81, 85, 85, 85, 85, 85, 165, 63, 0, 0, 0, 0, 0, 0, 224, 191, 0, 0, 0, 0, 0, 0, 240, 63};

.visible .entry _Z5Sin_1PdS_(
	.param .u64 .ptr .align 1 _Z5Sin_1PdS__param_0,
	.param .u64 .ptr .align 1 _Z5Sin_1PdS__param_1
)
{
	.reg .pred 	%p<6>;
	.reg .b32 	%r<14>;
	.reg .b64 	%rd<13>;
	.reg .b64 	%fd<34>;

	ld.param.u64 	%rd1, [_Z5Sin_1PdS__param_0];
	ld.param.u64 	%rd2, [_Z5Sin_1PdS__param_1];
	mov.u32 	%r5, %ctaid.x;
	mov.u32 	%r6, %ntid.x;
	mov.u32 	%r7, %tid.x;
	mad.lo.s32 	%r1, %r5, %r6, %r7;
	setp.gt.s32 	%p1, %r1, 268435455;
	@%p1 bra 	$L__BB0_6;
	cvta.to.global.u64 	%rd3, %rd1;
	mul.wide.s32 	%rd4, %r1, 8;
	add.s64 	%rd5, %rd3, %rd4;
	ld.global.f64 	%fd1, [%rd5];
	abs.f64 	%fd2, %fd1;
	setp.neu.f64 	%p2, %fd2, 0d7FF0000000000000;
	@%p2 bra 	$L__BB0_3;
	mov.f64 	%fd12, 0d0000000000000000;
	mul.rn.f64 	%fd33, %fd1, %fd12;
	mov.b32 	%r13, 0;
	bra.uni 	$L__BB0_5;
$L__BB0_3:
	mul.f64 	%fd7, %fd1, 0d3FE45F306DC9C883;
	cvt.rni.s32.f64 	%r13, %fd7;
	cvt.rn.f64.s32 	%fd8, %r13;
	fma.rn.f64 	%fd9, %fd8, 0dBFF921FB54442D18, %fd1;
	fma.rn.f64 	%fd10, %fd8, 0dBC91A62633145C00, %fd9;
	fma.rn.f64 	%fd33, %fd8, 0dB97B839A252049C0, %fd10;
	setp.ltu.f64 	%p3, %fd2, 0d41E0000000000000;
	@%p3 bra 	$L__BB0_5;
	{ // callseq 0, 0
	.param .b64 param0;
	st.param.f64 	[param0], %fd1;
	.param .align 16 .b8 retval0[16];
	call.uni (retval0), 
	__internal_trig_reduction_slowpathd, 
	(
	param0
	);
	ld.param.f64 	%fd33, [retval0];
	ld.param.b32 	%r13, [retval0+8];
	} // callseq 0
$L__BB0_5:
	shl.b32 	%r10, %r13, 6;
	cvt.u64.u32 	%rd6, %r10;
	and.b64  	%rd7, %rd6, 64;
	mov.u64 	%rd8, __cudart_sin_cos_coeffs;
	add.s64 	%rd9, %rd8, %rd7;
	mul.rn.f64 	%fd13, %fd33, %fd33;
	and.b32  	%r11, %r13, 1;
	setp.eq.b32 	%p4, %r11, 1;
	selp.f64 	%fd14, 0dBDA8FF8320FD8164, 0d3DE5DB65F9785EBA, %p4;
	ld.global.nc.v2.f64 	{%fd15, %fd16}, [%rd9];
	fma.rn.f64 	%fd17, %fd14, %fd13, %fd15;
	fma.rn.f64 	%fd18, %fd17, %fd13, %fd16;
	ld.global.nc.v2.f64 	{%fd19, %fd20}, [%rd9+16];
	fma.rn.f64 	%fd21, %fd18, %fd13, %fd19;
	fma.rn.f64 	%fd22, %fd21, %fd13, %fd20;
	ld.global.nc.v2.f64 	{%fd23, %fd24}, [%rd9+32];
	fma.rn.f64 	%fd25, %fd22, %fd13, %fd23;
	fma.rn.f64 	%fd26, %fd25, %fd13, %fd24;
	fma.rn.f64 	%fd27, %fd26, %fd33, %fd33;
	fma.rn.f64 	%fd28, %fd26, %fd13, 0d3FF0000000000000;
	selp.f64 	%fd29, %fd28, %fd27, %p4;
	and.b32  	%r12, %r13, 2;
	setp.eq.s32 	%p5, %r12, 0;
	mov.f64 	%fd30, 0d0000000000000000;
	sub.f64 	%fd31, %fd30, %fd29;
	selp.f64 	%fd32, %fd29, %fd31, %p5;
	cvta.to.global.u64 	%rd10, %rd2;
	add.s64 	%rd12, %rd10, %rd4;
	st.global.f64 	[%rd12], %fd32;
$L__BB0_6:
	ret;

}
	// .globl	_Z5Sin_2PdS_
.visible .entry _Z5Sin_2PdS_(
	.param .u64 .ptr .align 1 _Z5Sin_2PdS__param_0,
	.param .u64 .ptr .align 1 _Z5Sin_2PdS__param_1
)
{
	.reg .pred 	%p<11>;
	.reg .b32 	%r<27>;
	.reg .b64 	%rd<16>;
	.reg .b64 	%fd<67>;

	ld.param.u64 	%rd3, [_Z5Sin_2PdS__param_0];
	ld.param.u64 	%rd4, [_Z5Sin_2PdS__param_1];
	mov.u32 	%r10, %ctaid.x;
	mov.u32 	%r11, %ntid.x;
	mov.u32 	%r12, %tid.x;
	mad.lo.s32 	%r1, %r10, %r11, %r12;
	setp.gt.s32 	%p1, %r1, 268435455;
	@%p1 bra 	$L__BB1_11;
	cvta.to.global.u64 	%rd5, %rd3;
	cvta.to.global.u64 	%rd6, %rd4;
	mul.wide.s32 	%rd7, %r1, 8;
	add.s64 	%rd1, %rd5, %rd7;
	add.s64 	%rd2, %rd6, %rd7;
	mov.b32 	%r24, 0;
	mov.u64 	%rd10, __cudart_sin_cos_coeffs;
$L__BB1_2:
	ld.global.f64 	%fd1, [%rd1];
	abs.f64 	%fd2, %fd1;
	setp.neu.f64 	%p2, %fd2, 0d7FF0000000000000;
	@%p2 bra 	$L__BB1_4;
	mov.f64 	%fd18, 0d0000000000000000;
	mul.rn.f64 	%fd65, %fd1, %fd18;
	mov.b32 	%r25, 0;
	bra.uni 	$L__BB1_6;
$L__BB1_4:
	mul.f64 	%fd13, %fd1, 0d3FE45F306DC9C883;
	cvt.rni.s32.f64 	%r25, %fd13;
	cvt.rn.f64.s32 	%fd14, %r25;
	fma.rn.f64 	%fd15, %fd14, 0dBFF921FB54442D18, %fd1;
	fma.rn.f64 	%fd16, %fd14, 0dBC91A62633145C00, %fd15;
	fma.rn.f64 	%fd65, %fd14, 0dB97B839A252049C0, %fd16;
	setp.ltu.f64 	%p3, %fd2, 0d41E0000000000000;
	@%p3 bra 	$L__BB1_6;
	{ // callseq 1, 0
	.param .b64 param0;
	st.param.f64 	[param0], %fd1;
	.param .align 16 .b8 retval0[16];
	call.uni (retval0), 
	__internal_trig_reduction_slowpathd, 
	(
	param0
	);
	ld.param.f64 	%fd65, [retval0];
	ld.param.b32 	%r25, [retval0+8];
	} // callseq 1
$L__BB1_6:
	shl.b32 	%r16, %r25, 6;
	cvt.u64.u32 	%rd8, %r16;
	and.b64  	%rd9, %rd8, 64;
	add.s64 	%rd11, %rd10, %rd9;
	mul.rn.f64 	%fd19, %fd65, %fd65;
	and.b32  	%r17, %r25, 1;
	setp.eq.b32 	%p4, %r17, 1;
	selp.f64 	%fd20, 0dBDA8FF8320FD8164, 0d3DE5DB65F9785EBA, %p4;
	ld.global.nc.v2.f64 	{%fd21, %fd22}, [%rd11];
	fma.rn.f64 	%fd23, %fd20, %fd19, %fd21;
	fma.rn.f64 	%fd24, %fd23, %fd19, %fd22;
	ld.global.nc.v2.f64 	{%fd25, %fd26}, [%rd11+16];
	fma.rn.f64 	%fd27, %fd24, %fd19, %fd25;
	fma.rn.f64 	%fd28, %fd27, %fd19, %fd26;
	ld.global.nc.v2.f64 	{%fd29, %fd30}, [%rd11+32];
	fma.rn.f64 	%fd31, %fd28, %fd19, %fd29;
	fma.rn.f64 	%fd32, %fd31, %fd19, %fd30;
	fma.rn.f64 	%fd33, %fd32, %fd65, %fd65;
	fma.rn.f64 	%fd34, %fd32, %fd19, 0d3FF0000000000000;
	selp.f64 	%fd35, %fd34, %fd33, %p4;
	and.b32  	%r18, %r25, 2;
	setp.eq.s32 	%p5, %r18, 0;
	mov.f64 	%fd36, 0d0000000000000000;
	sub.f64 	%fd37, %fd36, %fd35;
	selp.f64 	%fd38, %fd35, %fd37, %p5;
	st.global.f64 	[%rd2], %fd38;
	bar.sync 	0;
	ld.global.f64 	%fd7, [%rd1];
	abs.f64 	%fd8, %fd7;
	setp.eq.f64 	%p6, %fd8, 0d7FF0000000000000;
	@%p6 bra 	$L__BB1_9;
	mul.f64 	%fd39, %fd7, 0d3FE45F306DC9C883;
	cvt.rni.s32.f64 	%r26, %fd39;
	cvt.rn.f64.s32 	%fd40, %r26;
	fma.rn.f64 	%fd41, %fd40, 0dBFF921FB54442D18, %fd7;
	fma.rn.f64 	%fd42, %fd40, 0dBC91A62633145C00, %fd41;
	fma.rn.f64 	%fd66, %fd40, 0dB97B839A252049C0, %fd42;
	setp.ltu.f64 	%p7, %fd8, 0d41E0000000000000;
	@%p7 bra 	$L__BB1_10;
	{ // callseq 2, 0
	.param .b64 param0;
	st.param.f64 	[param0], %fd7;
	.param .align 16 .b8 retval0[16];
	call.uni (retval0), 
	__internal_trig_reduction_slowpathd, 
	(
	param0
	);
	ld.param.f64 	%fd66, [retval0];
	ld.param.b32 	%r26, [retval0+8];
	} // callseq 2
	bra.uni 	$L__BB1_10;
$L__BB1_9:
	mov.f64 	%fd44, 0d0000000000000000;
	mul.rn.f64 	%fd66, %fd7, %fd44;
	mov.b32 	%r26, 0;
$L__BB1_10:
	shl.b32 	%r21, %r26, 6;
	cvt.u64.u32 	%rd12, %r21;
	and.b64  	%rd13, %rd12, 64;
	add.s64 	%rd15, %rd10, %rd13;
	mul.rn.f64 	%fd45, %fd66, %fd66;
	and.b32  	%r22, %r26, 1;
	setp.eq.b32 	%p8, %r22, 1;
	selp.f64 	%fd46, 0dBDA8FF8320FD8164, 0d3DE5DB65F9785EBA, %p8;
	ld.global.nc.v2.f64 	{%fd47, %fd48}, [%rd15];
	fma.rn.f64 	%fd49, %fd46, %fd45, %fd47;
	fma.rn.f64 	%fd50, %fd49, %fd45, %fd48;
	ld.global.nc.v2.f64 	{%fd51, %fd52}, [%rd15+16];
	fma.rn.f64 	%fd53, %fd50, %fd45, %fd51;
	fma.rn.f64 	%fd54, %fd53, %fd45, %fd52;
	ld.global.nc.v2.f64 	{%fd55, %fd56}, [%rd15+32];
	fma.rn.f64 	%fd57, %fd54, %fd45, %fd55;
	fma.rn.f64 	%fd58, %fd57, %fd45, %fd56;
	fma.rn.f64 	%fd59, %fd58, %fd66, %fd66;
	fma.rn.f64 	%fd60, %fd58, %fd45, 0d3FF0000000000000;
	selp.f64 	%fd61, %fd60, %fd59, %p8;
	and.b32  	%r23, %r26, 2;
	setp.eq.s32 	%p9, %r23, 0;
	mov.f64 	%fd62, 0d0000000000000000;
	sub.f64 	%fd63, %fd62, %fd61;
	selp.f64 	%fd64, %fd61, %fd63, %p9;
	st.global.f64 	[%rd2], %fd64;
	bar.sync 	0;
	add.s32 	%r24, %r24, 2;
	setp.ne.s32 	%p10, %r24, 10;
	@%p10 bra 	$L__BB1_2;
$L__BB1_11:
	ret;

}
.func  (.param .align 16 .b8 func_retval0[16]) __internal_trig_reduction_slowpathd(
	.param .b64 __internal_trig_reduction_slowpathd_param_0
)
{
	.local .align 8 .b8 	__local_depot2[40];
	.reg .b64 	%SP;
	.reg .b64 	%SPL;
	.reg .pred 	%p<10>;
	.reg .b32 	%r<47>;
	.reg .b64 	%rd<74>;
	.reg .b64 	%fd<5>;

	mov.u64 	%SPL, __local_depot2;
	ld.param.f64 	%fd4, [__internal_trig_reduction_slowpathd_param_0];
	add.u64 	%rd1, %SPL, 0;
	{
	.reg .b32 %temp; 
	mov.b64 	{%temp, %r1}, %fd4;
	}
	shr.u32 	%r2, %r1, 20;
	and.b32  	%r3, %r2, 2047;
	setp.eq.s32 	%p1, %r3, 2047;
	mov.b32 	%r46, 0;
	@%p1 bra 	$L__BB2_9;
	add.s32 	%r20, %r3, -1024;
	mov.b64 	%rd20, %fd4;
	shl.b64 	%rd2, %rd20, 11;
	shr.u32 	%r4, %r20, 6;
	sub.s32 	%r45, 15, %r4;
	sub.s32 	%r21, 19, %r4;
	setp.lt.u32 	%p2, %r20, 128;
	selp.b32 	%r6, 18, %r21, %p2;
	setp.ge.s32 	%p3, %r45, %r6;
	mov.b64 	%rd70, 0;
	@%p3 bra 	$L__BB2_4;
	add.s32 	%r23, %r6, %r4;
	neg.s32 	%r43, %r23;
	or.b64  	%rd3, %rd2, -9223372036854775808;
	mov.b64 	%rd70, 0;
	mov.b32 	%r42, 0;
	mov.u64 	%rd25, __cudart_i2opi_d;
	mov.u32 	%r44, %r45;
$L__BB2_3:
	.pragma "nounroll";
	mul.wide.s32 	%rd22, %r42, 8;
	add.s64 	%rd23, %rd1, %rd22;
	mul.wide.s32 	%rd24, %r44, 8;
	add.s64 	%rd26, %rd25, %rd24;
	ld.global.nc.u64 	%rd27, [%rd26];
	{
	.reg .u32 %r0, %r1, %r2, %r3, %alo, %ahi, %blo, %bhi, %clo, %chi;
	mov.b64 	{%alo,%ahi}, %rd27;
	mov.b64 	{%blo,%bhi}, %rd3;
	mov.b64 	{%clo,%chi}, %rd70;
	mad.lo.cc.u32 	%r0, %alo, %blo, %clo;
	madc.hi.cc.u32 	%r1, %alo, %blo, %chi;
	madc.hi.u32 	%r2, %alo, %bhi, 0;
	mad.lo.cc.u32 	%r1, %alo, %bhi, %r1;
	madc.hi.cc.u32 	%r2, %ahi, %blo, %r2;
	madc.hi.u32 	%r3, %ahi, %bhi, 0;
	mad.lo.cc.u32 	%r1, %ahi, %blo, %r1;
	madc.lo.cc.u32 	%r2, %ahi, %bhi, %r2;
	addc.u32 	%r3, %r3, 0;
	mov.b64 	%rd28, {%r0,%r1};
	mov.b64 	%rd70, {%r2,%r3};
	}
	st.local.u64 	[%rd23], %rd28;
	add.s32 	%r44, %r44, 1;
	add.s32 	%r43, %r43, 1;
	add.s32 	%r42, %r42, 1;
	setp.ne.s32 	%p4, %r43, -15;
	mov.u32 	%r45, %r6;
	@%p4 bra 	$L__BB2_3;
$L__BB2_4:
	cvt.s64.s32 	%rd29, %r45;
	cvt.u64.u32 	%rd30, %r4;
	add.s64 	%rd31, %rd30, %rd29;
	shl.b64 	%rd32, %rd31, 3;
	add.s64 	%rd33, %rd1, %rd32;
	st.local.u64 	[%rd33+-120], %rd70;
	and.b32  	%r15, %r2, 63;
	ld.local.u64 	%rd72, [%rd1+16];
	ld.local.u64 	%rd71, [%rd1+24];
	setp.eq.s32 	%p5, %r15, 0;
	@%p5 bra 	$L__BB2_6;
	shl.b64 	%rd34, %rd71, %r15;
	shr.u64 	%rd35, %rd72, 1;
	xor.b32  	%r24, %r15, 63;
	shr.u64 	%rd36, %rd35, %r24;
	or.b64  	%rd71, %rd34, %rd36;
	ld.local.u64 	%rd37, [%rd1+8];
	shl.b64 	%rd38, %rd72, %r15;
	shr.u64 	%rd39, %rd37, 1;
	shr.u64 	%rd40, %rd39, %r24;
	or.b64  	%rd72, %rd38, %rd40;
$L__BB2_6:
	and.b32  	%r25, %r1, -2147483648;
	shr.u64 	%rd41, %rd71, 62;
	cvt.u32.u64 	%r26, %rd41;
	mov.b64 	{%r27, %r28}, %rd71;
	mov.b64 	{%r29, %r30}, %rd72;
	shf.l.wrap.b32 	%r31, %r30, %r27, 2;
	shf.l.wrap.b32 	%r32, %r27, %r28, 2;
	mov.b64 	%rd42, {%r31, %r32};
	shl.b64 	%rd43, %rd72, 2;
	shr.u64 	%rd44, %rd42, 63;
	cvt.u32.u64 	%r33, %rd44;
	add.s32 	%r34, %r33, %r26;
	setp.eq.s32 	%p6, %r25, 0;
	neg.s32 	%r35, %r34;
	selp.b32 	%r46, %r34, %r35, %p6;
	setp.gt.s64 	%p7, %rd42, -1;
	mov.b64 	%rd45, 0;
	{
	.reg .u32 %r0, %r1, %r2, %r3, %a0, %a1, %a2, %a3, %b0, %b1, %b2, %b3;
	mov.b64 	{%a0,%a1}, %rd45;
	mov.b64 	{%a2,%a3}, %rd45;
	mov.b64 	{%b0,%b1}, %rd43;
	mov.b64 	{%b2,%b3}, %rd42;
	sub.cc.u32 	%r0, %a0, %b0;
	subc.cc.u32 	%r1, %a1, %b1;
	subc.cc.u32 	%r2, %a2, %b2;
	subc.u32 	%r3, %a3, %b3;
	mov.b64 	%rd46, {%r0,%r1};
	mov.b64 	%rd47, {%r2,%r3};
	}
	xor.b32  	%r36, %r25, -2147483648;
	selp.b64 	%rd73, %rd42, %rd47, %p7;
	selp.b64 	%rd14, %rd43, %rd46, %p7;
	selp.b32 	%r17, %r25, %r36, %p7;
	clz.b64 	%r37, %rd73;
	cvt.u64.u32 	%rd15, %r37;
	setp.eq.s32 	%p8, %r37, 0;
	@%p8 bra 	$L__BB2_8;
	cvt.u32.u64 	%r38, %rd15;
	and.b32  	%r39, %r38, 63;
	shl.b64 	%rd48, %rd73, %r39;
	shr.u64 	%rd49, %rd14, 1;
	not.b32 	%r40, %r38;
	and.b32  	%r41, %r40, 63;
	shr.u64 	%rd50, %rd49, %r41;
	or.b64  	%rd73, %rd48, %rd50;
$L__BB2_8:
	mov.b64 	%rd51, -3958705157555305931;
	{
	.reg .u32 %r0, %r1, %r2, %r3, %alo, %ahi, %blo, %bhi;
	mov.b64 	{%alo,%ahi}, %rd73;
	mov.b64 	{%blo,%bhi}, %rd51;
	mul.lo.u32 	%r0, %alo, %blo;
	mul.hi.u32 	%r1, %alo, %blo;
	mad.lo.cc.u32 	%r1, %alo, %bhi, %r1;
	madc.hi.u32 	%r2, %alo, %bhi, 0;
	mad.lo.cc.u32 	%r1, %ahi, %blo, %r1;
	madc.hi.cc.u32 	%r2, %ahi, %blo, %r2;
	madc.hi.u32 	%r3, %ahi, %bhi, 0;
	mad.lo.cc.u32 	%r2, %ahi, %bhi, %r2;
	addc.u32 	%r3, %r3, 0;
	mov.b64 	%rd52, {%r0,%r1};
	mov.b64 	%rd53, {%r2,%r3};
	}
	setp.gt.s64 	%p9, %rd53, 0;
	{
	.reg .u32 %r0, %r1, %r2, %r3, %a0, %a1, %a2, %a3, %b0, %b1, %b2, %b3;
	mov.b64 	{%a0,%a1}, %rd52;
	mov.b64 	{%a2,%a3}, %rd53;
	mov.b64 	{%b0,%b1}, %rd52;
	mov.b64 	{%b2,%b3}, %rd53;
	add.cc.u32 	%r0, %a0, %b0;
	addc.cc.u32 	%r1, %a1, %b1;
	addc.cc.u32 	%r2, %a2, %b2;
	addc.u32 	%r3, %a3, %b3;
	mov.b64 	%rd54, {%r0,%r1};
	mov.b64 	%rd55, {%r2,%r3};
	}
	selp.b64 	%rd56, %rd55, %rd53, %p9;
	selp.s64 	%rd57, -1, 0, %p9;
	sub.s64 	%rd58, %rd57, %rd15;
	cvt.u64.u32 	%rd59, %r17;
	shl.b64 	%rd60, %rd59, 32;
	add.s64 	%rd61, %rd56, 1;
	shr.u64 	%rd62, %rd61, 10;
	add.s64 	%rd63, %rd62, 1;
	shr.u64 	%rd64, %rd63, 1;
	shl.b64 	%rd65, %rd58, 52;
	add.s64 	%rd66, %rd65, %rd64;
	add.s64 	%rd67, %rd66, 4602678819172646912;
	or.b64  	%rd68, %rd67, %rd60;
	mov.b64 	%fd4, %rd68;
$L__BB2_9:
	st.param.f64 	[func_retval0], %fd4;
	st.param.b32 	[func_retval0+8], %r46;
	ret;

}


// ===== COMPILED SASS (sm_100) =====

	.target	sm_100

	.elftype	@"ET_EXEC"


//--------------------- .note.nv.tkinfo           --------------------------
	.section	.note.nv.tkinfo,"",@"SHT_NOTE"
	.sectionflags	@"SHF_NOTE_NV_TKINFO"
	.tkinfo
        /*0018*/ 	.word	0x00000002
        /*0030*/ 	.string	""
        /*0030*/ 	.string	"ptxas"
        /*0030*/ 	.string	"Cuda compilation tools, release 13.0, V13.0.88"
        /*0030*/ 	.string	"Build cuda_13.0.r13.0/compiler.36424714_0"
        /*0030*/ 	.string	"-arch sm_100 -m 64 "



//--------------------- .note.nv.cuinfo           --------------------------
	.section	.note.nv.cuinfo,"",@"SHT_NOTE"
	.sectionflags	@"SHF_NOTE_NV_CUINFO"
        /*0018*/ 	.short	0x0002
        /*001a*/ 	.short	0x0064
        /*001c*/ 	.short	0x0082
	.zero		2


//--------------------- .nv.info                  --------------------------
	.section	.nv.info,"",@"SHT_CUDA_INFO"
	.align	4


	//----- nvinfo : EIATTR_REGCOUNT
	.align		4
        /*0000*/ 	.byte	0x04, 0x2f
        /*0002*/ 	.short	(.L_3 - .L_2)
	.align		4
.L_2:
        /*0004*/ 	.word	index@(_Z5Sin_1PdS_)
        /*0008*/ 	.word	0x0000001c


	//----- nvinfo : EIATTR_FRAME_SIZE
	.align		4
.L_3:
        /*000c*/ 	.byte	0x04, 0x11
        /*000e*/ 	.short	(.L_5 - .L_4)
	.align		4
.L_4:
        /*0010*/ 	.word	index@($_Z5Sin_1PdS_$__internal_trig_reduction_slowpathd)
        /*0014*/ 	.word	0x00000028


	//----- nvinfo : EIATTR_FRAME_SIZE
	.align		4
.L_5:
        /*0018*/ 	.byte	0x04, 0x11
        /*001a*/ 	.short	(.L_7 - .L_6)
	.align		4
.L_6:
        /*001c*/ 	.word	index@(_Z5Sin_1PdS_)
        /*0020*/ 	.word	0x00000028


	//----- nvinfo : EIATTR_REGCOUNT
	.align		4
.L_7:
        /*0024*/ 	.byte	0x04, 0x2f
        /*0026*/ 	.short	(.L_9 - .L_8)
	.align		4
.L_8:
        /*0028*/ 	.word	index@(_Z5Sin_2PdS_)
        /*002c*/ 	.word	0x0000001e


	//----- nvinfo : EIATTR_FRAME_SIZE
	.align		4
.L_9:
        /*0030*/ 	.byte	0x04, 0x11
        /*0032*/ 	.short	(.L_11 - .L_10)
	.align		4
.L_10:
        /*0034*/ 	.word	index@($_Z5Sin_2PdS_$__internal_trig_reduction_slowpathd)
        /*0038*/ 	.word	0x00000028


	//----- nvinfo : EIATTR_FRAME_SIZE
	.align		4
.L_11:
        /*003c*/ 	.byte	0x04, 0x11
        /*003e*/ 	.short	(.L_13 - .L_12)
	.align		4
.L_12:
        /*0040*/ 	.word	index@(_Z5Sin_2PdS_)
        /*0044*/ 	.word	0x00000028


	//----- nvinfo : EIATTR_MIN_STACK_SIZE
	.align		4
.L_13:
        /*0048*/ 	.byte	0x04, 0x12
        /*004a*/ 	.short	(.L_15 - .L_14)
	.align		4
.L_14:
        /*004c*/ 	.word	index@(_Z5Sin_2PdS_)
        /*0050*/ 	.word	0x00000028


	//----- nvinfo : EIATTR_MIN_STACK_SIZE
	.align		4
.L_15:
        /*0054*/ 	.byte	0x04, 0x12
        /*0056*/ 	.short	(.L_17 - .L_16)
	.align		4
.L_16:
        /*0058*/ 	.word	index@(_Z5Sin_1PdS_)
        /*005c*/ 	.word	0x00000028
.L_17:


//--------------------- .nv.compat                --------------------------
	.section	.nv.compat,"",@"SHT_CUDA_COMPAT_INFO"
	.align	4
        /*0000*/ 	.byte	0x02, 0x09, 0x00, 0x00, 0x02, 0x02, 0x01, 0x00, 0x02, 0x05, 0x05, 0x00, 0x03, 0x07, 0x01, 0x01
        /*0010*/ 	.byte	0x02, 0x03, 0x00, 0x00, 0x02, 0x06, 0x01, 0x00, 0x04, 0x0b, 0x08, 0x00, 0x01, 0x00, 0x00, 0x00
        /*0020*/ 	.byte	0x00, 0x00, 0x00, 0x00


//--------------------- .nv.info._Z5Sin_2PdS_     --------------------------
	.section	.nv.info._Z5Sin_2PdS_,"",@"SHT_CUDA_INFO"
	.sectionflags	@""
	.align	4


	//----- nvinfo : EIATTR_CUDA_API_VERSION
	.align		4
        /*0000*/ 	.byte	0x04, 0x37
        /*0002*/ 	.short	(.L_19 - .L_18)
.L_18:
        /*0004*/ 	.word	0x00000082


	//----- nvinfo : EIATTR_KPARAM_INFO
	.align		4
.L_19:
        /*0008*/ 	.byte	0x04, 0x17
        /*000a*/ 	.short	(.L_21 - .L_20)
.L_20:
        /*000c*/ 	.word	0x00000000
        /*0010*/ 	.short	0x0001
        /*0012*/ 	.short	0x0008
        /*0014*/ 	.byte	0x00, 0xf5, 0x21, 0x00


	//----- nvinfo : EIATTR_KPARAM_INFO
	.align		4
.L_21:
        /*0018*/ 	.byte	0x04, 0x17
        /*001a*/ 	.short	(.L_23 - .L_22)
.L_22:
        /*001c*/ 	.word	0x00000000
        /*0020*/ 	.short	0x0000
        /*0022*/ 	.short	0x0000
        /*0024*/ 	.byte	0x00, 0xf5, 0x21, 0x00


	//----- nvinfo : EIATTR_SPARSE_MMA_MASK
	.align		4
.L_23:
        /*0028*/ 	.byte	0x03, 0x50
        /*002a*/ 	.short	0x0000


	//----- nvinfo : EIATTR_MAXREG_COUNT
	.align		4
        /*002c*/ 	.byte	0x03, 0x1b
        /*002e*/ 	.short	0x00ff


	//----- nvinfo : EIATTR_NUM_BARRIERS
	.align		4
        /*0030*/ 	.byte	0x02, 0x4c
        /*0032*/ 	.byte	0x01
	.zero		1


	//----- nvinfo : EIATTR_MERCURY_ISA_VERSION
	.align		4
        /*0034*/ 	.byte	0x03, 0x5f
        /*0036*/ 	.short	0x0101


	//----- nvinfo : EIATTR_VRC_CTA_INIT_COUNT
	.align		4
        /*0038*/ 	.byte	0x02, 0x4a
	.zero		1
	.zero		1


	//----- nvinfo : EIATTR_EXIT_INSTR_OFFSETS
	.align		4
        /*003c*/ 	.byte	0x04, 0x1c
        /*003e*/ 	.short	(.L_25 - .L_24)


	//   ....[0]....
.L_24:
        /*0040*/ 	.word	0x00000070


	//   ....[1]....
        /*0044*/ 	.word	0x00000870


	//----- nvinfo : EIATTR_CRS_STACK_SIZE
	.align		4
.L_25:
        /*0048*/ 	.byte	0x04, 0x1e
        /*004a*/ 	.short	(.L_27 - .L_26)
.L_26:
        /*004c*/ 	.word	0x00000000


	//----- nvinfo : EIATTR_CBANK_PARAM_SIZE
	.align		4
.L_27:
        /*0050*/ 	.byte	0x03, 0x19
        /*0052*/ 	.short	0x0010


	//----- nvinfo : EIATTR_PARAM_CBANK
	.align		4
        /*0054*/ 	.byte	0x04, 0x0a
        /*0056*/ 	.short	(.L_29 - .L_28)
	.align		4
.L_28:
        /*0058*/ 	.word	index@(.nv.constant0._Z5Sin_2PdS_)
        /*005c*/ 	.short	0x0380
        /*005e*/ 	.short	0x0010


	//----- nvinfo : EIATTR_SW_WAR
	.align		4
.L_29:
        /*0060*/ 	.byte	0x04, 0x36
        /*0062*/ 	.short	(.L_31 - .L_30)
.L_30:
        /*0064*/ 	.word	0x00000008
.L_31:


//--------------------- .nv.info._Z5Sin_1PdS_     --------------------------
	.section	.nv.info._Z5Sin_1PdS_,"",@"SHT_CUDA_INFO"
	.sectionflags	@""
	.align	4


	//----- nvinfo : EIATTR_CUDA_API_VERSION
	.align		4
        /*0000*/ 	.byte	0x04, 0x37
        /*0002*/ 	.short	(.L_33 - .L_32)
.L_32:
        /*0004*/ 	.word	0x00000082


	//----- nvinfo : EIATTR_KPARAM_INFO
	.align		4
.L_33:
        /*0008*/ 	.byte	0x04, 0x17
        /*000a*/ 	.short	(.L_35 - .L_34)
.L_34:
        /*000c*/ 	.word	0x00000000
        /*0010*/ 	.short	0x0001
        /*0012*/ 	.short	0x0008
        /*0014*/ 	.byte	0x00, 0xf5, 0x21, 0x00


	//----- nvinfo : EIATTR_KPARAM_INFO
	.align		4
.L_35:
        /*0018*/ 	.byte	0x04, 0x17
        /*001a*/ 	.short	(.L_37 - .L_36)
.L_36:
        /*001c*/ 	.word	0x00000000
        /*0020*/ 	.short	0x0000
        /*0022*/ 	.short	0x0000
        /*0024*/ 	.byte	0x00, 0xf5, 0x21, 0x00


	//----- nvinfo : EIATTR_SPARSE_MMA_MASK
	.align		4
.L_37:
        /*0028*/ 	.byte	0x03, 0x50
        /*002a*/ 	.short	0x0000


	//----- nvinfo : EIATTR_MAXREG_COUNT
	.align		4
        /*002c*/ 	.byte	0x03, 0x1b
        /*002e*/ 	.short	0x00ff


	//----- nvinfo : EIATTR_MERCURY_ISA_VERSION
	.align		4
        /*0030*/ 	.byte	0x03, 0x5f
        /*0032*/ 	.short	0x0101


	//----- nvinfo : EIATTR_VRC_CTA_INIT_COUNT
	.align		4
        /*0034*/ 	.byte	0x02, 0x4a
	.zero		1
	.zero		1


	//----- nvinfo : EIATTR_EXIT_INSTR_OFFSETS
	.align		4
        /*0038*/ 	.byte	0x04, 0x1c
        /*003a*/ 	.short	(.L_39 - .L_38)


	//   ....[0]....
.L_38:
        /*003c*/ 	.word	0x00000070


	//   ....[1]....
        /*0040*/ 	.word	0x00000440


	//----- nvinfo : EIATTR_CRS_STACK_SIZE
	.align		4
.L_39:
        /*0044*/ 	.byte	0x04, 0x1e
        /*0046*/ 	.short	(.L_41 - .L_40)
.L_40:
        /*0048*/ 	.word	0x00000000


	//----- nvinfo : EIATTR_CBANK_PARAM_SIZE
	.align		4
.L_41:
        /*004c*/ 	.byte	0x03, 0x19
        /*004e*/ 	.short	0x0010


	//----- nvinfo : EIATTR_PARAM_CBANK
	.align		4
        /*0050*/ 	.byte	0x04, 0x0a
        /*0052*/ 	.short	(.L_43 - .L_42)
	.align		4
.L_42:
        /*0054*/ 	.word	index@(.nv.constant0._Z5Sin_1PdS_)
        /*0058*/ 	.short	0x0380
        /*005a*/ 	.short	0x0010


	//----- nvinfo : EIATTR_SW_WAR
	.align		4
.L_43:
        /*005c*/ 	.byte	0x04, 0x36
        /*005e*/ 	.short	(.L_45 - .L_44)
.L_44:
        /*0060*/ 	.word	0x00000008
.L_45:


//--------------------- .nv.callgraph             --------------------------
	.section	.nv.callgraph,"",@"SHT_CUDA_CALLGRAPH"
	.align	4
	.sectionentsize	8
	.align		4
        /*0000*/ 	.word	0x00000000
	.align		4
        /*0004*/ 	.word	0xffffffff
	.align		4
        /*0008*/ 	.word	0x00000000
	.align		4
        /*000c*/ 	.word	0xfffffffe
	.align		4
        /*0010*/ 	.word	0x00000000
	.align		4
        /*0014*/ 	.word	0xfffffffd
	.align		4
        /*0018*/ 	.word	0x00000000
	.align		4
        /*001c*/ 	.word	0xfffffffc


//--------------------- .nv.constant4             --------------------------
	.section	.nv.constant4,"a",@progbits
	.align	8
	.align		8
.nv.constant4:
        /*0000*/ 	.dword	__cudart_i2opi_d
	.align		8
        /*0008*/ 	.dword	__cudart_sin_cos_coeffs


//--------------------- .text._Z5Sin_2PdS_        --------------------------
	.section	.text._Z5Sin_2PdS_,"ax",@progbits
	.align	128
        .global         _Z5Sin_2PdS_
        .type           _Z5Sin_2PdS_,@function
        .size           _Z5Sin_2PdS_,(.L_x_25 - _Z5Sin_2PdS_)
        .other          _Z5Sin_2PdS_,@"STO_CUDA_ENTRY STV_DEFAULT"
_Z5Sin_2PdS_:
.text._Z5Sin_2PdS_:
[----:B------:R-:W0:Y:S01]  /*0000*/  LDC R1, c[0x0][0x37c] ;  /* 0x0000df00ff017b82 */ /* 0x000e220000000800 */
[----:B------:R-:W1:Y:S07]  /*0010*/  S2R R0, SR_TID.X ;  /* 0x0000000000007919 */ /* 0x000e6e0000002100 */
[----:B------:R-:W1:Y:S01]  /*0020*/  S2UR UR4, SR_CTAID.X ;  /* 0x00000000000479c3 */ /* 0x000e620000002500 */
[----:B0-----:R-:W-:-:S07]  /*0030*/  VIADD R1, R1, 0xffffffd8 ;  /* 0xffffffd801017836 */ /* 0x001fce0000000000 */
[----:B------:R-:W1:Y:S02]  /*0040*/  LDC R3, c[0x0][0x360] ;  /* 0x0000d800ff037b82 */ /* 0x000e640000000800 */
[----:B-1----:R-:W-:-:S05]  /*0050*/  IMAD R3, R3, UR4, R0 ;  /* 0x0000000403037c24 */ /* 0x002fca000f8e0200 */
[----:B------:R-:W-:-:S13]  /*0060*/  ISETP.GT.AND P0, PT, R3, 0xfffffff, PT ;  /* 0x0fffffff0300780c */ /* 0x000fda0003f04270 */
[----:B------:R-:W-:Y:S05]  /*0070*/  @P0 EXIT ;  /* 0x000000000000094d */ /* 0x000fea0003800000 */
[----:B------:R-:W0:Y:S01]  /*0080*/  LDC.64 R10, c[0x0][0x380] ;  /* 0x0000e000ff0a7b82 */ /* 0x000e220000000a00 */
[----:B------:R-:W1:Y:S01]  /*0090*/  LDCU.64 UR6, c[0x0][0x358] ;  /* 0x00006b00ff0677ac */ /* 0x000e620008000a00 */
[----:B------:R-:W2:Y:S06]  /*00a0*/  LDCU.64 UR10, c[0x4][0x8] ;  /* 0x01000100ff0a77ac */ /* 0x000eac0008000a00 */
[----:B------:R-:W3:Y:S01]  /*00b0*/  LDC.64 R12, c[0x0][0x388] ;  /* 0x0000e200ff0c7b82 */ /* 0x000ee20000000a00 */
[----:B------:R-:W-:Y:S01]  /*00c0*/  UMOV UR4, URZ ;  /* 0x000000ff00047c82 */ /* 0x000fe20008000000 */
[----:B0-----:R-:W-:-:S04]  /*00d0*/  IMAD.WIDE R10, R3, 0x8, R10 ;  /* 0x00000008030a7825 */ /* 0x001fc800078e020a */
[----:B-123--:R-:W-:-:S07]  /*00e0*/  IMAD.WIDE R12, R3, 0x8, R12 ;  /* 0x00000008030c7825 */ /* 0x00efce00078e020c */
.L_x_6:
[----:B------:R-:W2:Y:S01]  /*00f0*/  LDG.E.64 R4, desc[UR6][R10.64] ;  /* 0x000000060a047981 */ /* 0x000ea2000c1e1b00 */
[----:B------:R-:W-:Y:S01]  /*0100*/  BSSY.RECONVERGENT B0, `(.L_x_0) ;  /* 0x0000019000007945 */ /* 0x000fe20003800200 */
[----:B--2---:R-:W-:-:S14]  /*0110*/  DSETP.NEU.AND P0, PT, |R4|, +INF , PT ;  /* 0x7ff000000400742a */ /* 0x004fdc0003f0d200 */
[----:B0-----:R-:W-:Y:S01]  /*0120*/  @!P0 DMUL R2, RZ, R4 ;  /* 0x00000004ff028228 */ /* 0x001fe20000000000 */
[----:B------:R-:W-:Y:S01]  /*0130*/  @!P0 IMAD.MOV.U32 R0, RZ, RZ, RZ ;  /* 0x000000ffff008224 */ /* 0x000fe200078e00ff */
[----:B------:R-:W-:Y:S09]  /*0140*/  @!P0 BRA `(.L_x_1) ;  /* 0x0000000000508947 */ /* 0x000ff20003800000 */
[----:B------:R-:W-:Y:S01]  /*0150*/  UMOV UR8, 0x6dc9c883 ;  /* 0x6dc9c88300087882 */ /* 0x000fe20000000000 */
[----:B------:R-:W-:Y:S01]  /*0160*/  UMOV UR9, 0x3fe45f30 ;  /* 0x3fe45f3000097882 */ /* 0x000fe20000000000 */
[C---:B------:R-:W-:Y:S02]  /*0170*/  DSETP.GE.AND P0, PT, |R4|.reuse, 2.14748364800000000000e+09, PT ;  /* 0x41e000000400742a */ /* 0x040fe40003f06200 */
[----:B------:R-:W-:Y:S01]  /*0180*/  DMUL R6, R4, UR8 ;  /* 0x0000000804067c28 */ /* 0x000fe20008000000 */
[----:B------:R-:W-:Y:S01]  /*0190*/  UMOV UR8, 0x54442d18 ;  /* 0x54442d1800087882 */ /* 0x000fe20000000000 */
[----:B------:R-:W-:-:S04]  /*01a0*/  UMOV UR9, 0x3ff921fb ;  /* 0x3ff921fb00097882 */ /* 0x000fc80000000000 */
[----:B------:R-:W0:Y:S08]  /*01b0*/  F2I.F64 R0, R6 ;  /* 0x0000000600007311 */ /* 0x000e300000301100 */
[----:B0-----:R-:W0:Y:S02]  /*01c0*/  I2F.F64 R2, R0 ;  /* 0x0000000000027312 */ /* 0x001e240000201c00 */
[----:B0-----:R-:W-:Y:S01]  /*01d0*/  DFMA R8, R2, -UR8, R4 ;  /* 0x8000000802087c2b */ /* 0x001fe20008000004 */
[----:B------:R-:W-:Y:S01]  /*01e0*/  UMOV UR8, 0x33145c00 ;  /* 0x33145c0000087882 */ /* 0x000fe20000000000 */
[----:B------:R-:W-:-:S06]  /*01f0*/  UMOV UR9, 0x3c91a626 ;  /* 0x3c91a62600097882 */ /* 0x000fcc0000000000 */
[----:B------:R-:W-:Y:S01]  /*0200*/  DFMA R8, R2, -UR8, R8 ;  /* 0x8000000802087c2b */ /* 0x000fe20008000008 */
[----:B------:R-:W-:Y:S01]  /*0210*/  UMOV UR8, 0x252049c0 ;  /* 0x252049c000087882 */ /* 0x000fe20000000000 */
[----:B------:R-:W-:-:S06]  /*0220*/  UMOV UR9, 0x397b839a ;  /* 0x397b839a00097882 */ /* 0x000fcc0000000000 */
[----:B------:R-:W-:Y:S01]  /*0230*/  DFMA R2, R2, -UR8, R8 ;  /* 0x8000000802027c2b */ /* 0x000fe20008000008 */
[----:B------:R-:W-:Y:S10]  /*0240*/  @!P0 BRA `(.L_x_1) ;  /* 0x0000000000108947 */ /* 0x000ff40003800000 */
[----:B------:R-:W-:Y:S01]  /*0250*/  IMAD.MOV.U32 R3, RZ, RZ, R5 ;  /* 0x000000ffff037224 */ /* 0x000fe200078e0005 */
[----:B------:R-:W-:-:S07]  /*0260*/  MOV R0, 0x280 ;  /* 0x0000028000007802 */ /* 0x000fce0000000f00 */
[----:B------:R-:W-:Y:S05]  /*0270*/  CALL.REL.NOINC `($_Z5Sin_2PdS_$__internal_trig_reduction_slowpathd) ;  /* 0x0000000400807944 */ /* 0x000fea0003c00000 */
[----:B------:R-:W-:-:S07]  /*0280*/  IMAD.MOV.U32 R0, RZ, RZ, R6 ;  /* 0x000000ffff007224 */ /* 0x000fce00078e0006 */
.L_x_1:
[----:B------:R-:W-:Y:S05]  /*0290*/  BSYNC.RECONVERGENT B0 ;  /* 0x0000000000007941 */ /* 0x000fea0003800200 */
.L_x_0:
[----:B------:R-:W-:-:S05]  /*02a0*/  IMAD.SHL.U32 R4, R0, 0x40, RZ ;  /* 0x0000004000047824 */ /* 0x000fca00078e00ff */
[----:B------:R-:W-:-:S04]  /*02b0*/  LOP3.LUT R4, R4, 0x40, RZ, 0xc0, !PT ;  /* 0x0000004004047812 */ /* 0x000fc800078ec0ff */
[----:B------:R-:W-:-:S05]  /*02c0*/  IADD3 R14, P0, PT, R4, UR10, RZ ;  /* 0x0000000a040e7c10 */ /* 0x000fca000ff1e0ff */
[----:B------:R-:W-:-:S05]  /*02d0*/  IMAD.X R15, RZ, RZ, UR11, P0 ;  /* 0x0000000bff0f7e24 */ /* 0x000fca00080e06ff */
[----:B------:R-:W2:Y:S04]  /*02e0*/  LDG.E.128.CONSTANT R4, desc[UR6][R14.64] ;  /* 0x000000060e047981 */ /* 0x000ea8000c1e9d00 */
[----:B------:R-:W3:Y:S04]  /*02f0*/  LDG.E.128.CONSTANT R16, desc[UR6][R14.64+0x10] ;  /* 0x000010060e107981 */ /* 0x000ee8000c1e9d00 */
[----:B------:R-:W4:Y:S01]  /*0300*/  LDG.E.128.CONSTANT R20, desc[UR6][R14.64+0x20] ;  /* 0x000020060e147981 */ /* 0x000f22000c1e9d00 */
[----:B------:R-:W-:Y:S01]  /*0310*/  LOP3.LUT R8, R0, 0x1, RZ, 0xc0, !PT ;  /* 0x0000000100087812 */ /* 0x000fe200078ec0ff */
[----:B------:R-:W-:-:S02]  /*0320*/  IMAD.MOV.U32 R24, RZ, RZ, 0x20fd8164 ;  /* 0x20fd8164ff187424 */ /* 0x000fc400078e00ff */
[----:B------:R-:W-:Y:S01]  /*0330*/  IMAD.MOV.U32 R25, RZ, RZ, 0x3da8ff83 ;  /* 0x3da8ff83ff197424 */ /* 0x000fe200078e00ff */
[----:B------:R-:W-:Y:S01]  /*0340*/  ISETP.NE.U32.AND P0, PT, R8, 0x1, PT ;  /* 0x000000010800780c */ /* 0x000fe20003f05070 */
[----:B------:R-:W-:-:S03]  /*0350*/  DMUL R8, R2, R2 ;  /* 0x0000000202087228 */ /* 0x000fc60000000000 */
[----:B------:R-:W-:Y:S02]  /*0360*/  FSEL R24, R24, -8.06006814911005101289e+34, !P0 ;  /* 0xf9785eba18187808 */ /* 0x000fe40004000000 */
[----:B------:R-:W-:-:S06]  /*0370*/  FSEL R25, -R25, 0.11223486810922622681, !P0 ;  /* 0x3de5db6519197808 */ /* 0x000fcc0004000100 */
[----:B--2---:R-:W-:-:S08]  /*0380*/  DFMA R4, R8, R24, R4 ;  /* 0x000000180804722b */ /* 0x004fd00000000004 */
[----:B------:R-:W-:-:S08]  /*0390*/  DFMA R4, R8, R4, R6 ;  /* 0x000000040804722b */ /* 0x000fd00000000006 */
[----:B---3--:R-:W-:-:S08]  /*03a0*/  DFMA R4, R8, R4, R16 ;  /* 0x000000040804722b */ /* 0x008fd00000000010 */
[----:B------:R-:W-:-:S08]  /*03b0*/  DFMA R4, R8, R4, R18 ;  /* 0x000000040804722b */ /* 0x000fd00000000012 */
[----:B----4-:R-:W-:-:S08]  /*03c0*/  DFMA R4, R8, R4, R20 ;  /* 0x000000040804722b */ /* 0x010fd00000000014 */
[----:B------:R-:W-:-:S08]  /*03d0*/  DFMA R4, R8, R4, R22 ;  /* 0x000000040804722b */ /* 0x000fd00000000016 */
[----:B------:R-:W-:Y:S02]  /*03e0*/  DFMA R2, R4, R2, R2 ;  /* 0x000000020402722b */ /* 0x000fe40000000002 */
[----:B------:R-:W-:-:S10]  /*03f0*/  DFMA R4, R8, R4, 1 ;  /* 0x3ff000000804742b */ /* 0x000fd40000000004 */
[----:B------:R-:W-:Y:S02]  /*0400*/  FSEL R4, R4, R2, !P0 ;  /* 0x0000000204047208 */ /* 0x000fe40004000000 */
[----:B------:R-:W-:Y:S02]  /*0410*/  FSEL R5, R5, R3, !P0 ;  /* 0x0000000305057208 */ /* 0x000fe40004000000 */
[----:B------:R-:W-:-:S04]  /*0420*/  LOP3.LUT P0, RZ, R0, 0x2, RZ, 0xc0, !PT ;  /* 0x0000000200ff7812 */ /* 0x000fc8000780c0ff */
[----:B------:R-:W-:-:S10]  /*0430*/  DADD R2, RZ, -R4 ;  /* 0x00000000ff027229 */ /* 0x000fd40000000804 */
[----:B------:R-:W-:Y:S02]  /*0440*/  FSEL R2, R4, R2, !P0 ;  /* 0x0000000204027208 */ /* 0x000fe40004000000 */
[----:B------:R-:W-:-:S05]  /*0450*/  FSEL R3, R5, R3, !P0 ;  /* 0x0000000305037208 */ /* 0x000fca0004000000 */
[----:B------:R0:W-:Y:S01]  /*0460*/  STG.E.64 desc[UR6][R12.64], R2 ;  /* 0x000000020c007986 */ /* 0x0001e2000c101b06 */
[----:B------:R-:W-:Y:S06]  /*0470*/  BAR.SYNC.DEFER_BLOCKING 0x0 ;  /* 0x0000000000007b1d */ /* 0x000fec0000010000 */
[----:B------:R-:W2:Y:S01]  /*0480*/  LDG.E.64 R4, desc[UR6][R10.64] ;  /* 0x000000060a047981 */ /* 0x000ea2000c1e1b00 */
[----:B------:R-:W-:Y:S01]  /*0490*/  BSSY.RECONVERGENT B0, `(.L_x_2) ;  /* 0x000001c000007945 */ /* 0x000fe20003800200 */
[----:B--2---:R-:W-:-:S14]  /*04a0*/  DSETP.NEU.AND P0, PT, |R4|, +INF , PT ;  /* 0x7ff000000400742a */ /* 0x004fdc0003f0d200 */
[----:B0-----:R-:W-:Y:S05]  /*04b0*/  @!P0 BRA `(.L_x_3) ;  /* 0x00000000005c8947 */ /* 0x001fea0003800000 */
        /* <DEDUP_REMOVED lines=16> */
[----:B------:R-:W-:Y:S01]  /*05c0*/  BSSY.RECONVERGENT B1, `(.L_x_5) ;  /* 0x0000004000017945 */ /* 0x000fe20003800200 */
[----:B------:R-:W-:Y:S01]  /*05d0*/  IMAD.MOV.U32 R3, RZ, RZ, R5 ;  /* 0x000000ffff037224 */ /* 0x000fe200078e0005 */
[----:B------:R-:W-:-:S07]  /*05e0*/  MOV R0, 0x600 ;  /* 0x0000060000007802 */ /* 0x000fce0000000f00 */
[----:B------:R-:W-:Y:S05]  /*05f0*/  CALL.REL.NOINC `($_Z5Sin_2PdS_$__internal_trig_reduction_slowpathd) ;  /* 0x0000000000a07944 */ /* 0x000fea0003c00000 */
[----:B------:R-:W-:Y:S05]  /*0600*/  BSYNC.RECONVERGENT B1 ;  /* 0x0000000000017941 */ /* 0x000fea0003800200 */
.L_x_5:
[----:B------:R-:W-:Y:S01]  /*0610*/  IMAD.MOV.U32 R0, RZ, RZ, R6 ;  /* 0x000000ffff007224 */ /* 0x000fe200078e0006 */
[----:B------:R-:W-:Y:S06]  /*0620*/  BRA `(.L_x_4) ;  /* 0x0000000000087947 */ /* 0x000fec0003800000 */
.L_x_3:
[----:B------:R-:W-:Y:S01]  /*0630*/  DMUL R2, RZ, R4 ;  /* 0x00000004ff027228 */ /* 0x000fe20000000000 */
[----:B------:R-:W-:-:S10]  /*0640*/  IMAD.MOV.U32 R0, RZ, RZ, RZ ;  /* 0x000000ffff007224 */ /* 0x000fd400078e00ff */
.L_x_4:
[----:B------:R-:W-:Y:S05]  /*0650*/  BSYNC.RECONVERGENT B0 ;  /* 0x0000000000007941 */ /* 0x000fea0003800200 */
.L_x_2:
        /* <DEDUP_REMOVED lines=8> */
[----:B------:R-:W-:Y:S01]  /*06e0*/  IMAD.MOV.U32 R24, RZ, RZ, 0x20fd8164 ;  /* 0x20fd8164ff187424 */ /* 0x000fe200078e00ff */
[----:B------:R-:W-:Y:S01]  /*06f0*/  UIADD3 UR4, UPT, UPT, UR4, 0x2, URZ ;  /* 0x0000000204047890 */ /* 0x000fe2000fffe0ff */
[----:B------:R-:W-:Y:S01]  /*0700*/  IMAD.MOV.U32 R25, RZ, RZ, 0x3da8ff83 ;  /* 0x3da8ff83ff197424 */ /* 0x000fe200078e00ff */
[----:B------:R-:W-:Y:S01]  /*0710*/  ISETP.NE.U32.AND P0, PT, R8, 0x1, PT ;  /* 0x000000010800780c */ /* 0x000fe20003f05070 */
[----:B------:R-:W-:Y:S01]  /*0720*/  DMUL R8, R2, R2 ;  /* 0x0000000202087228 */ /* 0x000fe20000000000 */
[----:B------:R-:W-:-:S02]  /*0730*/  UISETP.NE.AND UP0, UPT, UR4, 0xa, UPT ;  /* 0x0000000a0400788c */ /* 0x000fc4000bf05270 */
        /* <DEDUP_REMOVED lines=18> */
[----:B------:R-:W-:Y:S05]  /*0860*/  BRA.U UP0, `(.L_x_6) ;  /* 0xfffffff900207547 */ /* 0x000fea000b83ffff */
[----:B------:R-:W-:Y:S05]  /*0870*/  EXIT ;  /* 0x000000000000794d */ /* 0x000fea0003800000 */
        .type           $_Z5Sin_2PdS_$__internal_trig_reduction_slowpathd,@function
        .size           $_Z5Sin_2PdS_$__internal_trig_reduction_slowpathd,(.L_x_25 - $_Z5Sin_2PdS_$__internal_trig_reduction_slowpathd)
$_Z5Sin_2PdS_$__internal_trig_reduction_slowpathd:
[----:B------:R-:W-:Y:S01]  /*0880*/  SHF.R.U32.HI R2, RZ, 0x14, R3 ;  /* 0x00000014ff027819 */ /* 0x000fe20000011603 */
[----:B------:R-:W-:Y:S02]  /*0890*/  IMAD.MOV.U32 R8, RZ, RZ, R4 ;  /* 0x000000ffff087224 */ /* 0x000fe400078e0004 */
[----:B------:R-:W-:Y:S01]  /*08a0*/  IMAD.MOV.U32 R6, RZ, RZ, RZ ;  /* 0x000000ffff067224 */ /* 0x000fe200078e00ff */
[----:B------:R-:W-:-:S04]  /*08b0*/  LOP3.LUT R5, R2, 0x7ff, RZ, 0xc0, !PT ;  /* 0x000007ff02057812 */ /* 0x000fc800078ec0ff */
[----:B------:R-:W-:-:S13]  /*08c0*/  ISETP.NE.AND P0, PT, R5, 0x7ff, PT ;  /* 0x000007ff0500780c */ /* 0x000fda0003f05270 */
[----:B------:R-:W-:Y:S05]  /*08d0*/  @!P0 BRA `(.L_x_7) ;  /* 0x0000000800488947 */ /* 0x000fea0003800000 */
[----:B------:R-:W-:Y:S01]  /*08e0*/  VIADD R5, R5, 0xfffffc00 ;  /* 0xfffffc0005057836 */ /* 0x000fe20000000000 */
[----:B------:R-:W-:Y:S01]  /*08f0*/  BSSY.RECONVERGENT B2, `(.L_x_8) ;  /* 0x000002f000027945 */ /* 0x000fe20003800200 */
[----:B------:R-:W-:-:S03]  /*0900*/  CS2R R16, SRZ ;  /* 0x0000000000107805 */ /* 0x000fc6000001ff00 */
[----:B------:R-:W-:Y:S02]  /*0910*/  SHF.R.U32.HI R4, RZ, 0x6, R5 ;  /* 0x00000006ff047819 */ /* 0x000fe40000011605 */
[----:B------:R-:W-:Y:S02]  /*0920*/  ISETP.GE.U32.AND P0, PT, R5, 0x80, PT ;  /* 0x000000800500780c */ /* 0x000fe40003f06070 */
[C---:B------:R-:W-:Y:S02]  /*0930*/  IADD3 R5, PT, PT, -R4.reuse, 0x13, RZ ;  /* 0x0000001304057810 */ /* 0x040fe40007ffe1ff */
[----:B------:R-:W-:Y:S02]  /*0940*/  IADD3 R21, PT, PT, -R4, 0xf, RZ ;  /* 0x0000000f04157810 */ /* 0x000fe40007ffe1ff */
[----:B------:R-:W-:-:S04]  /*0950*/  SEL R5, R5, 0x12, P0 ;  /* 0x0000001205057807 */ /* 0x000fc80000000000 */
[----:B------:R-:W-:-:S13]  /*0960*/  ISETP.GE.AND P0, PT, R21, R5, PT ;  /* 0x000000051500720c */ /* 0x000fda0003f06270 */
[----:B------:R-:W-:Y:S05]  /*0970*/  @P0 BRA `(.L_x_9) ;  /* 0x0000000000980947 */ /* 0x000fea0003800000 */
[----:B------:R-:W0:Y:S01]  /*0980*/  LDC.64 R14, c[0x0][0x358] ;  /* 0x0000d600ff0e7b82 */ /* 0x000e220000000a00 */
[C---:B------:R-:W-:Y:S01]  /*0990*/  SHF.L.U64.HI R6, R8.reuse, 0xb, R3 ;  /* 0x0000000b08067819 */ /* 0x040fe20000010203 */
[----:B------:R-:W-:Y:S01]  /*09a0*/  BSSY.RECONVERGENT B3, `(.L_x_10) ;  /* 0x0000022000037945 */ /* 0x000fe20003800200 */
[----:B------:R-:W-:Y:S01]  /*09b0*/  IMAD.SHL.U32 R7, R8, 0x800, RZ ;  /* 0x0000080008077824 */ /* 0x000fe200078e00ff */
[----:B------:R-:W-:Y:S01]  /*09c0*/  IADD3 R9, PT, PT, RZ, -R4, -R5 ;  /* 0x80000004ff097210 */ /* 0x000fe20007ffe805 */
[----:B------:R-:W-:Y:S01]  /*09d0*/  IMAD.MOV.U32 R8, RZ, RZ, RZ ;  /* 0x000000ffff087224 */ /* 0x000fe200078e00ff */
[----:B------:R-:W-:Y:S02]  /*09e0*/  CS2R R16, SRZ ;  /* 0x0000000000107805 */ /* 0x000fe4000001ff00 */
[----:B------:R-:W-:-:S07]  /*09f0*/  LOP3.LUT R6, R6, 0x80000000, RZ, 0xfc, !PT ;  /* 0x8000000006067812 */ /* 0x000fce00078efcff */
.L_x_11:
[----:B------:R-:W1:Y:S01]  /*0a00*/  LDC.64 R18, c[0x4][RZ] ;  /* 0x01000000ff127b82 */ /* 0x000e620000000a00 */
[----:B0-----:R-:W-:Y:S02]  /*0a10*/  R2UR UR8, R14 ;  /* 0x000000000e0872ca */ /* 0x001fe400000e0000 */
[----:B------:R-:W-:Y:S01]  /*0a20*/  R2UR UR9, R15 ;  /* 0x000000000f0972ca */ /* 0x000fe200000e0000 */
[----:B-1----:R-:W-:-:S12]  /*0a30*/  IMAD.WIDE R18, R21, 0x8, R18 ;  /* 0x0000000815127825 */ /* 0x002fd800078e0212 */
[----:B------:R-:W2:Y:S01]  /*0a40*/  LDG.E.64.CONSTANT R18, desc[UR8][R18.64] ;  /* 0x0000000812127981 */ /* 0x000ea2000c1e9b00 */
[----:B------:R-:W-:Y:S02]  /*0a50*/  VIADD R9, R9, 0x1 ;  /* 0x0000000109097836 */ /* 0x000fe40000000000 */
[----:B------:R-:W-:Y:S02]  /*0a60*/  VIADD R21, R21, 0x1 ;  /* 0x0000000115157836 */ /* 0x000fe40000000000 */
[----:B--2---:R-:W-:-:S04]  /*0a70*/  IMAD.WIDE.U32 R16, P2, R18, R7, R16 ;  /* 0x0000000712107225 */ /* 0x004fc80007840010 */
[----:B------:R-:W-:Y:S02]  /*0a80*/  IMAD R23, R18, R6, RZ ;  /* 0x0000000612177224 */ /* 0x000fe400078e02ff */
[CC--:B------:R-:W-:Y:S02]  /*0a90*/  IMAD R20, R19.reuse, R7.reuse, RZ ;  /* 0x0000000713147224 */ /* 0x0c0fe400078e02ff */
[----:B------:R-:W-:Y:S01]  /*0aa0*/  IMAD.HI.U32 R25, R19, R7, RZ ;  /* 0x0000000713197227 */ /* 0x000fe200078e00ff */
[----:B------:R-:W-:-:S03]  /*0ab0*/  IADD3 R17, P0, PT, R23, R17, RZ ;  /* 0x0000001117117210 */ /* 0x000fc60007f1e0ff */
[----:B------:R-:W-:Y:S01]  /*0ac0*/  IMAD R23, R8, 0x8, R1 ;  /* 0x0000000808177824 */ /* 0x000fe200078e0201 */
[----:B------:R-:W-:Y:S01]  /*0ad0*/  IADD3 R17, P1, PT, R20, R17, RZ ;  /* 0x0000001114117210 */ /* 0x000fe20007f3e0ff */
[----:B------:R-:W-:-:S04]  /*0ae0*/  IMAD.HI.U32 R20, R18, R6, RZ ;  /* 0x0000000612147227 */ /* 0x000fc800078e00ff */
[----:B------:R-:W-:Y:S01]  /*0af0*/  IMAD.X R18, RZ, RZ, R20, P2 ;  /* 0x000000ffff127224 */ /* 0x000fe200010e0614 */
[----:B------:R0:W-:Y:S01]  /*0b00*/  STL.64 [R23], R16 ;  /* 0x0000001017007387 */ /* 0x0001e20000100a00 */
[----:B------:R-:W-:-:S03]  /*0b10*/  IMAD.HI.U32 R20, R19, R6, RZ ;  /* 0x0000000613147227 */ /* 0x000fc600078e00ff */
[----:B------:R-:W-:Y:S01]  /*0b20*/  IADD3.X R18, P0, PT, R25, R18, RZ, P0, !PT ;  /* 0x0000001219127210 */ /* 0x000fe2000071e4ff */
[----:B------:R-:W-:Y:S02]  /*0b30*/  IMAD R19, R19, R6, RZ ;  /* 0x0000000613137224 */ /* 0x000fe400078e02ff */
[----:B------:R-:W-:-:S03]  /*0b40*/  VIADD R8, R8, 0x1 ;  /* 0x0000000108087836 */ /* 0x000fc60000000000 */
[----:B------:R-:W-:Y:S01]  /*0b50*/  IADD3.X R19, P1, PT, R19, R18, RZ, P1, !PT ;  /* 0x0000001213137210 */ /* 0x000fe20000f3e4ff */
[----:B------:R-:W-:Y:S01]  /*0b60*/  IMAD.X R18, RZ, RZ, R20, P0 ;  /* 0x000000ffff127224 */ /* 0x000fe200000e0614 */
[----:B------:R-:W-:-:S03]  /*0b70*/  ISETP.NE.AND P0, PT, R9, -0xf, PT ;  /* 0xfffffff10900780c */ /* 0x000fc60003f05270 */
[----:B------:R-:W-:Y:S02]  /*0b80*/  IMAD.X R18, RZ, RZ, R18, P1 ;  /* 0x000000ffff127224 */ /* 0x000fe400008e0612 */
[----:B0-----:R-:W-:Y:S02]  /*0b90*/  IMAD.MOV.U32 R16, RZ, RZ, R19 ;  /* 0x000000ffff107224 */ /* 0x001fe400078e0013 */
[----:B------:R-:W-:-:S06]  /*0ba0*/  IMAD.MOV.U32 R17, RZ, RZ, R18 ;  /* 0x000000ffff117224 */ /* 0x000fcc00078e0012 */
[----:B------:R-:W-:Y:S05]  /*0bb0*/  @P0 BRA `(.L_x_11) ;  /* 0xfffffffc00900947 */ /* 0x000fea000383ffff */
[----:B------:R-:W-:Y:S05]  /*0bc0*/  BSYNC.RECONVERGENT B3 ;  /* 0x0000000000037941 */ /* 0x000fea0003800200 */
.L_x_10:
[----:B------:R-:W-:-:S07]  /*0bd0*/  IMAD.MOV.U32 R21, RZ, RZ, R5 ;  /* 0x000000ffff157224 */ /* 0x000fce00078e0005 */
.L_x_9:
[----:B------:R-:W-:Y:S05]  /*0be0*/  BSYNC.RECONVERGENT B2 ;  /* 0x0000000000027941 */ /* 0x000fea0003800200 */
.L_x_8:
[----:B------:R-:W-:Y:S01]  /*0bf0*/  LOP3.LUT P0, R25, R2, 0x3f, RZ, 0xc0, !PT ;  /* 0x0000003f02197812 */ /* 0x000fe2000780c0ff */
[----:B------:R-:W-:-:S04]  /*0c00*/  IMAD.IADD R4, R4, 0x1, R21 ;  /* 0x0000000104047824 */ /* 0x000fc800078e0215 */
[----:B------:R-:W-:-:S05]  /*0c10*/  IMAD.U32 R27, R4, 0x8, R1 ;  /* 0x00000008041b7824 */ /* 0x000fca00078e0001 */
[----:B------:R0:W-:Y:S04]  /*0c20*/  STL.64 [R27+-0x78], R16 ;  /* 0xffff88101b007387 */ /* 0x0001e80000100a00 */
[----:B------:R-:W2:Y:S04]  /*0c30*/  @P0 LDL.64 R14, [R1+0x8] ;  /* 0x00000800010e0983 */ /* 0x000ea80000100a00 */
[----:B------:R-:W3:Y:S04]  /*0c40*/  LDL.64 R4, [R1+0x10] ;  /* 0x0000100001047983 */ /* 0x000ee80000100a00 */
[----:B------:R-:W4:Y:S01]  /*0c50*/  LDL.64 R6, [R1+0x18] ;  /* 0x0000180001067983 */ /* 0x000f220000100a00 */
[----:B------:R-:W-:Y:S01]  /*0c60*/  @P0 LOP3.LUT R2, R25, 0x3f, RZ, 0x3c, !PT ;  /* 0x0000003f19020812 */ /* 0x000fe200078e3cff */
[----:B------:R-:W-:Y:S01]  /*0c70*/  BSSY.RECONVERGENT B2, `(.L_x_12) ;  /* 0x0000034000027945 */ /* 0x000fe20003800200 */
[----:B--2---:R-:W-:-:S02]  /*0c80*/  @P0 SHF.R.U64 R9, R14, 0x1, R15 ;  /* 0x000000010e090819 */ /* 0x004fc4000000120f */
[----:B------:R-:W-:Y:S02]  /*0c90*/  @P0 SHF.R.U32.HI R15, RZ, 0x1, R15 ;  /* 0x00000001ff0f0819 */ /* 0x000fe4000001160f */
[CC--:B---3--:R-:W-:Y:S02]  /*0ca0*/  @P0 SHF.L.U32 R19, R4.reuse, R25.reuse, RZ ;  /* 0x0000001904130219 */ /* 0x0c8fe400000006ff */
[----:B------:R-:W-:Y:S02]  /*0cb0*/  @P0 SHF.R.U64 R8, R9, R2, R15 ;  /* 0x0000000209080219 */ /* 0x000fe4000000120f */
[--C-:B------:R-:W-:Y:S02]  /*0cc0*/  @P0 SHF.R.U32.HI R23, RZ, 0x1, R5.reuse ;  /* 0x00000001ff170819 */ /* 0x100fe40000011605 */
[C-C-:B------:R-:W-:Y:S02]  /*0cd0*/  @P0 SHF.R.U64 R21, R4.reuse, 0x1, R5.reuse ;  /* 0x0000000104150819 */ /* 0x140fe40000001205 */
[----:B------:R-:W-:-:S02]  /*0ce0*/  @P0 SHF.L.U64.HI R14, R4, R25, R5 ;  /* 0x00000019040e0219 */ /* 0x000fc40000010205 */
[----:B------:R-:W-:Y:S02]  /*0cf0*/  @P0 SHF.R.U32.HI R9, RZ, R2, R15 ;  /* 0x00000002ff090219 */ /* 0x000fe4000001160f */
[----:B------:R-:W-:Y:S02]  /*0d00*/  @P0 LOP3.LUT R4, R19, R8, RZ, 0xfc, !PT ;  /* 0x0000000813040212 */ /* 0x000fe400078efcff */
[----:B----4-:R-:W-:Y:S02]  /*0d10*/  @P0 SHF.L.U32 R15, R6, R25, RZ ;  /* 0x00000019060f0219 */ /* 0x010fe400000006ff */
[----:B0-----:R-:W-:Y:S02]  /*0d20*/  @P0 SHF.R.U64 R16, R21, R2, R23 ;  /* 0x0000000215100219 */ /* 0x001fe40000001217 */
[----:B------:R-:W-:Y:S01]  /*0d30*/  @P0 LOP3.LUT R5, R14, R9, RZ, 0xfc, !PT ;  /* 0x000000090e050212 */ /* 0x000fe200078efcff */
[----:B------:R-:W-:Y:S01]  /*0d40*/  IMAD.SHL.U32 R14, R4, 0x4, RZ ;  /* 0x00000004040e7824 */ /* 0x000fe200078e00ff */
[----:B------:R-:W-:-:S02]  /*0d50*/  @P0 SHF.L.U64.HI R25, R6, R25, R7 ;  /* 0x0000001906190219 */ /* 0x000fc40000010207 */
[----:B------:R-:W-:Y:S02]  /*0d60*/  @P0 LOP3.LUT R6, R15, R16, RZ, 0xfc, !PT ;  /* 0x000000100f060212 */ /* 0x000fe400078efcff */
[----:B------:R-:W-:Y:S02]  /*0d70*/  @P0 SHF.R.U32.HI R2, RZ, R2, R23 ;  /* 0x00000002ff020219 */ /* 0x000fe40000011617 */
[----:B------:R-:W-:Y:S02]  /*0d80*/  SHF.L.U64.HI R15, R4, 0x2, R5 ;  /* 0x00000002040f7819 */ /* 0x000fe40000010205 */
[----:B------:R-:W-:Y:S02]  /*0d90*/  @P0 LOP3.LUT R7, R25, R2, RZ, 0xfc, !PT ;  /* 0x0000000219070212 */ /* 0x000fe400078efcff */
[----:B------:R-:W-:Y:S02]  /*0da0*/  SHF.L.W.U32.HI R5, R5, 0x2, R6 ;  /* 0x0000000205057819 */ /* 0x000fe40000010e06 */
[----:B------:R-:W-:-:S02]  /*0db0*/  IADD3 RZ, P0, PT, RZ, -R14, RZ ;  /* 0x8000000effff7210 */ /* 0x000fc40007f1e0ff */
[----:B------:R-:W-:Y:S02]  /*0dc0*/  LOP3.LUT R2, RZ, R15, RZ, 0x33, !PT ;  /* 0x0000000fff027212 */ /* 0x000fe400078e33ff */
[----:B------:R-:W-:Y:S02]  /*0dd0*/  SHF.L.W.U32.HI R6, R6, 0x2, R7 ;  /* 0x0000000206067819 */ /* 0x000fe40000010e07 */
[----:B------:R-:W-:Y:S02]  /*0de0*/  LOP3.LUT R4, RZ, R5, RZ, 0x33, !PT ;  /* 0x00000005ff047212 */ /* 0x000fe400078e33ff */
[----:B------:R-:W-:Y:S02]  /*0df0*/  IADD3.X R8, P0, PT, RZ, R2, RZ, P0, !PT ;  /* 0x00000002ff087210 */ /* 0x000fe4000071e4ff */
[----:B------:R-:W-:Y:S02]  /*0e00*/  LOP3.LUT R9, RZ, R6, RZ, 0x33, !PT ;  /* 0x00000006ff097212 */ /* 0x000fe400078e33ff */
[----:B------:R-:W-:-:S02]  /*0e10*/  IADD3.X R2, P1, PT, RZ, R4, RZ, P0, !PT ;  /* 0x00000004ff027210 */ /* 0x000fc4000073e4ff */
[----:B------:R-:W-:-:S03]  /*0e20*/  ISETP.GT.U32.AND P2, PT, R5, -0x1, PT ;  /* 0xffffffff0500780c */ /* 0x000fc60003f44070 */
[----:B------:R-:W-:Y:S01]  /*0e30*/  IMAD.X R9, RZ, RZ, R9, P1 ;  /* 0x000000ffff097224 */ /* 0x000fe200008e0609 */
[----:B------:R-:W-:-:S04]  /*0e40*/  ISETP.GT.AND.EX P0, PT, R6, -0x1, PT, P2 ;  /* 0xffffffff0600780c */ /* 0x000fc80003f04320 */
[----:B------:R-:W-:Y:S02]  /*0e50*/  SEL R4, R6, R9, P0 ;  /* 0x0000000906047207 */ /* 0x000fe40000000000 */
[----:B------:R-:W-:Y:S02]  /*0e60*/  SEL R19, R5, R2, P0 ;  /* 0x0000000205137207 */ /* 0x000fe40000000000 */
[----:B------:R-:W-:Y:S02]  /*0e70*/  ISETP.NE.U32.AND P1, PT, R4, RZ, PT ;  /* 0x000000ff0400720c */ /* 0x000fe40003f25070 */
[----:B------:R-:W-:Y:S02]  /*0e80*/  SEL R15, R15, R8, P0 ;  /* 0x000000080f0f7207 */ /* 0x000fe40000000000 */
[----:B------:R-:W-:Y:S01]  /*0e90*/  SEL R5, R19, R4, !P1 ;  /* 0x0000000413057207 */ /* 0x000fe20004800000 */
[----:B------:R-:W-:-:S05]  /*0ea0*/  @!P0 IMAD.MOV R14, RZ, RZ, -R14 ;  /* 0x000000ffff0e8224 */ /* 0x000fca00078e0a0e */
[----:B------:R-:W0:Y:S02]  /*0eb0*/  FLO.U32 R5, R5 ;  /* 0x0000000500057300 */ /* 0x000e2400000e0000 */
[C---:B0-----:R-:W-:Y:S02]  /*0ec0*/  IADD3 R9, PT, PT, -R5.reuse, 0x1f, RZ ;  /* 0x0000001f05097810 */ /* 0x041fe40007ffe1ff */
[----:B------:R-:W-:-:S03]  /*0ed0*/  IADD3 R2, PT, PT, -R5, 0x3f, RZ ;  /* 0x0000003f05027810 */ /* 0x000fc60007ffe1ff */
[----:B------:R-:W-:-:S05]  /*0ee0*/  @P1 IMAD.MOV R2, RZ, RZ, R9 ;  /* 0x000000ffff021224 */ /* 0x000fca00078e0209 */
[----:B------:R-:W-:-:S13]  /*0ef0*/  ISETP.NE.AND P1, PT, R2, RZ, PT ;  /* 0x000000ff0200720c */ /* 0x000fda0003f25270 */
[----:B------:R-:W-:Y:S05]  /*0f00*/  @!P1 BRA `(.L_x_13) ;  /* 0x0000000000289947 */ /* 0x000fea0003800000 */
[--C-:B------:R-:W-:Y:S02]  /*0f10*/  SHF.R.U64 R9, R14, 0x1, R15.reuse ;  /* 0x000000010e097819 */ /* 0x100fe4000000120f */
[C---:B------:R-:W-:Y:S02]  /*0f20*/  LOP3.LUT R5, R2.reuse, 0x3f, RZ, 0xc0, !PT ;  /* 0x0000003f02057812 */ /* 0x040fe400078ec0ff */
[----:B------:R-:W-:Y:S02]  /*0f30*/  SHF.R.U32.HI R15, RZ, 0x1, R15 ;  /* 0x00000001ff0f7819 */ /* 0x000fe4000001160f */
[----:B------:R-:W-:Y:S02]  /*0f40*/  LOP3.LUT R8, R2, 0x3f, RZ, 0xc, !PT ;  /* 0x0000003f02087812 */ /* 0x000fe400078e0cff */
[CC--:B------:R-:W-:Y:S02]  /*0f50*/  SHF.L.U64.HI R17, R19.reuse, R5.reuse, R4 ;  /* 0x0000000513117219 */ /* 0x0c0fe40000010204 */
[----:B------:R-:W-:-:S02]  /*0f60*/  SHF.L.U32 R5, R19, R5, RZ ;  /* 0x0000000513057219 */ /* 0x000fc400000006ff */
[-CC-:B------:R-:W-:Y:S02]  /*0f70*/  SHF.R.U64 R4, R9, R8.reuse, R15.reuse ;  /* 0x0000000809047219 */ /* 0x180fe4000000120f */
[----:B------:R-:W-:Y:S02]  /*0f80*/  SHF.R.U32.HI R8, RZ, R8, R15 ;  /* 0x00000008ff087219 */ /* 0x000fe4000001160f */
[----:B------:R-:W-:Y:S02]  /*0f90*/  LOP3.LUT R19, R5, R4, RZ, 0xfc, !PT ;  /* 0x0000000405137212 */ /* 0x000fe400078efcff */
[----:B------:R-:W-:-:S07]  /*0fa0*/  LOP3.LUT R4, R17, R8, RZ, 0xfc, !PT ;  /* 0x0000000811047212 */ /* 0x000fce00078efcff */
.L_x_13:
[----:B------:R-:W-:Y:S05]  /*0fb0*/  BSYNC.RECONVERGENT B2 ;  /* 0x0000000000027941 */ /* 0x000fea0003800200 */
.L_x_12:
[----:B------:R-:W-:Y:S01]  /*0fc0*/  IMAD.WIDE.U32 R14, R19, 0x2168c235, RZ ;  /* 0x2168c235130e7825 */ /* 0x000fe200078e00ff */
[----:B------:R-:W-:-:S03]  /*0fd0*/  SHF.R.U32.HI R7, RZ, 0x1e, R7 ;  /* 0x0000001eff077819 */ /* 0x000fc60000011607 */
[----:B------:R-:W-:Y:S01]  /*0fe0*/  IMAD.MOV.U32 R8, RZ, RZ, R15 ;  /* 0x000000ffff087224 */ /* 0x000fe200078e000f */
[----:B------:R-:W-:Y:S01]  /*0ff0*/  IADD3 RZ, P1, PT, R14, R14, RZ ;  /* 0x0000000e0eff7210 */ /* 0x000fe20007f3e0ff */
[----:B------:R-:W-:Y:S01]  /*1000*/  IMAD.MOV.U32 R9, RZ, RZ, RZ ;  /* 0x000000ffff097224 */ /* 0x000fe200078e00ff */
[----:B------:R-:W-:Y:S01]  /*1010*/  LEA.HI R6, R6, R7, RZ, 0x1 ;  /* 0x0000000706067211 */ /* 0x000fe200078f08ff */
[----:B------:R-:W-:-:S04]  /*1020*/  IMAD.HI.U32 R5, R4, -0x36f0255e, RZ ;  /* 0xc90fdaa204057827 */ /* 0x000fc800078e00ff */
[----:B------:R-:W-:-:S04]  /*1030*/  IMAD.WIDE.U32 R8, R19, -0x36f0255e, R8 ;  /* 0xc90fdaa213087825 */ /* 0x000fc800078e0008 */
[C---:B------:R-:W-:Y:S02]  /*1040*/  IMAD R15, R4.reuse, -0x36f0255e, RZ ;  /* 0xc90fdaa2040f7824 */ /* 0x040fe400078e02ff */
[----:B------:R-:W-:-:S04]  /*1050*/  IMAD.WIDE.U32 R8, P2, R4, 0x2168c235, R8 ;  /* 0x2168c23504087825 */ /* 0x000fc80007840008 */
[----:B------:R-:W-:Y:S01]  /*1060*/  IMAD.X R4, RZ, RZ, R5, P2 ;  /* 0x000000ffff047224 */ /* 0x000fe200010e0605 */
[----:B------:R-:W-:Y:S02]  /*1070*/  IADD3 R5, P2, PT, R15, R9, RZ ;  /* 0x000000090f057210 */ /* 0x000fe40007f5e0ff */
[----:B------:R-:W-:Y:S02]  /*1080*/  IADD3.X RZ, P1, PT, R8, R8, RZ, P1, !PT ;  /* 0x0000000808ff7210 */ /* 0x000fe40000f3e4ff */
[C---:B------:R-:W-:Y:S01]  /*1090*/  ISETP.GT.U32.AND P3, PT, R5.reuse, RZ, PT ;  /* 0x000000ff0500720c */ /* 0x040fe20003f64070 */
[----:B------:R-:W-:Y:S01]  /*10a0*/  IMAD.X R4, RZ, RZ, R4, P2 ;  /* 0x000000ffff047224 */ /* 0x000fe200010e0604 */
[----:B------:R-:W-:-:S04]  /*10b0*/  IADD3.X R8, P2, PT, R5, R5, RZ, P1, !PT ;  /* 0x0000000505087210 */ /* 0x000fc80000f5e4ff */
[C---:B------:R-:W-:Y:S01]  /*10c0*/  ISETP.GT.AND.EX P1, PT, R4.reuse, RZ, PT, P3 ;  /* 0x000000ff0400720c */ /* 0x040fe20003f24330 */
[----:B------:R-:W-:-:S03]  /*10d0*/  IMAD.X R9, R4, 0x1, R4, P2 ;  /* 0x0000000104097824 */ /* 0x000fc600010e0604 */
[----:B------:R-:W-:Y:S02]  /*10e0*/  SEL R8, R8, R5, P1 ;  /* 0x0000000508087207 */ /* 0x000fe40000800000 */
[----:B------:R-:W-:Y:S02]  /*10f0*/  SEL R5, R9, R4, P1 ;  /* 0x0000000409057207 */ /* 0x000fe40000800000 */
[----:B------:R-:W-:Y:S02]  /*1100*/  IADD3 R4, P2, PT, R8, 0x1, RZ ;  /* 0x0000000108047810 */ /* 0x000fe40007f5e0ff */
[----:B------:R-:W-:Y:S02]  /*1110*/  SEL R9, RZ, 0xffffffff, !P1 ;  /* 0xffffffffff097807 */ /* 0x000fe40004800000 */
[----:B------:R-:W-:Y:S01]  /*1120*/  LOP3.LUT P1, R3, R3, 0x80000000, RZ, 0xc0, !PT ;  /* 0x8000000003037812 */ /* 0x000fe2000782c0ff */
[----:B------:R-:W-:Y:S02]  /*1130*/  IMAD.X R5, RZ, RZ, R5, P2 ;  /* 0x000000ffff057224 */ /* 0x000fe400010e0605 */
[----:B------:R-:W-:Y:S01]  /*1140*/  IMAD.IADD R2, R9, 0x1, -R2 ;  /* 0x0000000109027824 */ /* 0x000fe200078e0a02 */
[----:B------:R-:W-:-:S02]  /*1150*/  @!P0 LOP3.LUT R3, R3, 0x80000000, RZ, 0x3c, !PT ;  /* 0x8000000003038812 */ /* 0x000fc400078e3cff */
[----:B------:R-:W-:Y:S01]  /*1160*/  SHF.R.U64 R4, R4, 0xa, R5 ;  /* 0x0000000a04047819 */ /* 0x000fe20000001205 */
[----:B------:R-:W-:-:S03]  /*1170*/  IMAD.SHL.U32 R2, R2, 0x100000, RZ ;  /* 0x0010000002027824 */ /* 0x000fc600078e00ff */
[----:B------:R-:W-:-:S03]  /*1180*/  IADD3 R4, P2, PT, R4, 0x1, RZ ;  /* 0x0000000104047810 */ /* 0x000fc60007f5e0ff */
[----:B------:R-:W-:Y:S01]  /*1190*/  @P1 IMAD.MOV R6, RZ, RZ, -R6 ;  /* 0x000000ffff061224 */ /* 0x000fe200078e0a06 */
[----:B------:R-:W-:-:S04]  /*11a0*/  LEA.HI.X R5, R5, RZ, RZ, 0x16, P2 ;  /* 0x000000ff05057211 */ /* 0x000fc800010fb4ff */
[--C-:B------:R-:W-:Y:S02]  /*11b0*/  SHF.R.U64 R4, R4, 0x1, R5.reuse ;  /* 0x0000000104047819 */ /* 0x100fe40000001205 */
[----:B------:R-:W-:Y:S02]  /*11c0*/  SHF.R.U32.HI R5, RZ, 0x1, R5 ;  /* 0x00000001ff057819 */ /* 0x000fe40000011605 */
[----:B------:R-:W-:-:S04]  /*11d0*/  IADD3 R8, P2, P3, RZ, RZ, R4 ;  /* 0x000000ffff087210 */ /* 0x000fc80007b5e004 */
[----:B------:R-:W-:-:S04]  /*11e0*/  IADD3.X R2, PT, PT, R2, 0x3fe00000, R5, P2, P3 ;  /* 0x3fe0000002027810 */ /* 0x000fc800017e6405 */
[----:B------:R-:W-:-:S07]  /*11f0*/  LOP3.LUT R3, R2, R3, RZ, 0xfc, !PT ;  /* 0x0000000302037212 */ /* 0x000fce00078efcff */
.L_x_7:
[----:B------:R-:W-:Y:S02]  /*1200*/  IMAD.MOV.U32 R4, RZ, RZ, R0 ;  /* 0x000000ffff047224 */ /* 0x000fe400078e0000 */
[----:B------:R-:W-:Y:S02]  /*1210*/  IMAD.MOV.U32 R5, RZ, RZ, 0x0 ;  /* 0x00000000ff057424 */ /* 0x000fe400078e00ff */
[----:B------:R-:W-:Y:S02]  /*1220*/  IMAD.MOV.U32 R2, RZ, RZ, R8 ;  /* 0x000000ffff027224 */ /* 0x000fe400078e0008 */
[----:B------:R-:W-:Y:S05]  /*1230*/  RET.REL.NODEC R4 `(_Z5Sin_2PdS_) ;  /* 0xffffffec04707950 */ /* 0x000fea0003c3ffff */
.L_x_14:
[----:B------:R-:W-:-:S00]  /*1240*/  BRA `(.L_x_14) ;  /* 0xfffffffc00fc7947 */ /* 0x000fc0000383ffff */
[----:B------:R-:W-:-:S00]  /*1250*/  NOP ;  /* 0x0000000000007918 */ /* 0x000fc00000000000 */
        /* <DEDUP_REMOVED lines=10> */
.L_x_25:


//--------------------- .text._Z5Sin_1PdS_        --------------------------
	.section	.text._Z5Sin_1PdS_,"ax",@progbits
	.align	128
        .global         _Z5Sin_1PdS_
        .type           _Z5Sin_1PdS_,@function
        .size           _Z5Sin_1PdS_,(.L_x_26 - _Z5Sin_1PdS_)
        .other          _Z5Sin_1PdS_,@"STO_CUDA_ENTRY STV_DEFAULT"
_Z5Sin_1PdS_:
.text._Z5Sin_1PdS_:
        /* <DEDUP_REMOVED lines=10> */
[----:B0-----:R-:W-:-:S06]  /*00a0*/  IMAD.WIDE R16, R10, 0x8, R16 ;  /* 0x000000080a107825 */ /* 0x001fcc00078e0210 */
[----:B-1----:R-:W2:Y:S01]  /*00b0*/  LDG.E.64 R16, desc[UR4][R16.64] ;  /* 0x0000000410107981 */ /* 0x002ea2000c1e1b00 */
[----:B------:R-:W-:Y:S01]  /*00c0*/  BSSY.RECONVERGENT B0, `(.L_x_15) ;  /* 0x0000017000007945 */ /* 0x000fe20003800200 */
[----:B--2---:R-:W-:-:S14]  /*00d0*/  DSETP.NEU.AND P0, PT, |R16|, +INF , PT ;  /* 0x7ff000001000742a */ /* 0x004fdc0003f0d200 */
[----:B------:R-:W-:Y:S01]  /*00e0*/  @!P0 DMUL R2, RZ, R16 ;  /* 0x00000010ff028228 */ /* 0x000fe20000000000 */
        /* <DEDUP_REMOVED lines=18> */
[----:B------:R-:W-:-:S07]  /*0210*/  MOV R12, 0x230 ;  /* 0x00000230000c7802 */ /* 0x000fce0000000f00 */
[----:B------:R-:W-:Y:S05]  /*0220*/  CALL.REL.NOINC `($_Z5Sin_1PdS_$__internal_trig_reduction_slowpathd) ;  /* 0x0000000000887944 */ /* 0x000fea0003c00000 */
.L_x_16:
[----:B------:R-:W-:Y:S05]  /*0230*/  BSYNC.RECONVERGENT B0 ;  /* 0x0000000000007941 */ /* 0x000fea0003800200 */
.L_x_15:
[----:B------:R-:W0:Y:S01]  /*0240*/  LDCU.64 UR6, c[0x4][0x8] ;  /* 0x01000100ff0677ac */ /* 0x000e220008000a00 */
[----:B------:R-:W-:-:S05]  /*0250*/  IMAD.SHL.U32 R4, R0, 0x40, RZ ;  /* 0x0000004000047824 */ /* 0x000fca00078e00ff */
[----:B------:R-:W-:-:S04]  /*0260*/  LOP3.LUT R4, R4, 0x40, RZ, 0xc0, !PT ;  /* 0x0000004004047812 */ /* 0x000fc800078ec0ff */
[----:B0-----:R-:W-:-:S05]  /*0270*/  IADD3 R20, P0, PT, R4, UR6, RZ ;  /* 0x0000000604147c10 */ /* 0x001fca000ff1e0ff */
        /* <DEDUP_REMOVED lines=16> */
[----:B------:R-:W-:Y:S01]  /*0380*/  DFMA R4, R8, R4, R6 ;  /* 0x000000040804722b */ /* 0x000fe20000000006 */
[----:B------:R-:W0:Y:S07]  /*0390*/  LDC.64 R6, c[0x0][0x388] ;  /* 0x0000e200ff067b82 */ /* 0x000e2e0000000a00 */
[----:B------:R-:W-:Y:S02]  /*03a0*/  DFMA R2, R4, R2, R2 ;  /* 0x000000020402722b */ /* 0x000fe40000000002 */
[----:B------:R-:W-:-:S10]  /*03b0*/  DFMA R4, R8, R4, 1 ;  /* 0x3ff000000804742b */ /* 0x000fd40000000004 */
[----:B------:R-:W-:Y:S02]  /*03c0*/  FSEL R4, R4, R2, !P0 ;  /* 0x0000000204047208 */ /* 0x000fe40004000000 */
[----:B------:R-:W-:Y:S02]  /*03d0*/  FSEL R5, R5, R3, !P0 ;  /* 0x0000000305057208 */ /* 0x000fe40004000000 */
[----:B------:R-:W-:Y:S01]  /*03e0*/  LOP3.LUT P0, RZ, R0, 0x2, RZ, 0xc0, !PT ;  /* 0x0000000200ff7812 */ /* 0x000fe2000780c0ff */
[----:B0-----:R-:W-:-:S03]  /*03f0*/  IMAD.WIDE R10, R10, 0x8, R6 ;  /* 0x000000080a0a7825 */ /* 0x001fc600078e0206 */
[----:B------:R-:W-:-:S10]  /*0400*/  DADD R2, RZ, -R4 ;  /* 0x00000000ff027229 */ /* 0x000fd40000000804 */
[----:B------:R-:W-:Y:S02]  /*0410*/  FSEL R2, R4, R2, !P0 ;  /* 0x0000000204027208 */ /* 0x000fe40004000000 */
[----:B------:R-:W-:-:S05]  /*0420*/  FSEL R3, R5, R3, !P0 ;  /* 0x0000000305037208 */ /* 0x000fca0004000000 */
[----:B------:R-:W-:Y:S01]  /*0430*/  STG.E.64 desc[UR4][R10.64], R2 ;  /* 0x000000020a007986 */ /* 0x000fe2000c101b04 */
[----:B------:R-:W-:Y:S05]  /*0440*/  EXIT ;  /* 0x000000000000794d */ /* 0x000fea0003800000 */
        .type           $_Z5Sin_1PdS_$__internal_trig_reduction_slowpathd,@function
        .size           $_Z5Sin_1PdS_$__internal_trig_reduction_slowpathd,(.L_x_26 - $_Z5Sin_1PdS_$__internal_trig_reduction_slowpathd)
$_Z5Sin_1PdS_$__internal_trig_reduction_slowpathd:
[--C-:B------:R-:W-:Y:S01]  /*0450*/  SHF.R.U32.HI R6, RZ, 0x14, R17.reuse ;  /* 0x00000014ff067819 */ /* 0x100fe20000011611 */
[----:B------:R-:W-:Y:S02]  /*0460*/  IMAD.MOV.U32 R11, RZ, RZ, R16 ;  /* 0x000000ffff0b7224 */ /* 0x000fe400078e0010 */
[----:B------:R-:W-:Y:S01]  /*0470*/  IMAD.MOV.U32 R14, RZ, RZ, R17 ;  /* 0x000000ffff0e7224 */ /* 0x000fe200078e0011 */
[----:B------:R-:W-:Y:S01]  /*0480*/  LOP3.LUT R0, R6, 0x7ff, RZ, 0xc0, !PT ;  /* 0x000007ff06007812 */ /* 0x000fe200078ec0ff */
[----:B------:R-:W-:-:S03]  /*0490*/  IMAD.MOV.U32 R4, RZ, RZ, RZ ;  /* 0x000000ffff047224 */ /* 0x000fc600078e00ff */
        /* <DEDUP_REMOVED lines=19> */
[----:B------:R-:W-:Y:S01]  /*05d0*/  LOP3.LUT R13, R13, 0x80000000, RZ, 0xfc, !PT ;  /* 0x800000000d0d7812 */ /* 0x000fe200078efcff */
[----:B------:R-:W1:Y:S06]  /*05e0*/  LDC.64 R2, c[0x4][RZ] ;  /* 0x01000000ff027b82 */ /* 0x000e6c0000000a00 */
.L_x_21:
[----:B0-----:R-:W-:Y:S01]  /*05f0*/  R2UR UR6, R8 ;  /* 0x00000000080672ca */ /* 0x001fe200000e0000 */
[----:B-1----:R-:W-:Y:S01]  /*0600*/  IMAD.WIDE R4, R21, 0x8, R2 ;  /* 0x0000000815047825 */ /* 0x002fe200078e0202 */
[----:B------:R-:W-:-:S13]  /*0610*/  R2UR UR7, R9 ;  /* 0x00000000090772ca */ /* 0x000fda00000e0000 */
        /* <DEDUP_REMOVED lines=25> */
.L_x_20:
[----:B------:R-:W-:-:S07]  /*07b0*/  IMAD.MOV.U32 R21, RZ, RZ, R0 ;  /* 0x000000ffff157224 */ /* 0x000fce00078e0000 */
.L_x_19:
[----:B------:R-:W-:Y:S05]  /*07c0*/  BSYNC.RECONVERGENT B1 ;  /* 0x0000000000017941 */ /* 0x000fea0003800200 */
.L_x_18:
        /* <DEDUP_REMOVED lines=19> */
[----:B------:R-:W-:Y:S02]  /*0900*/  @P0 SHF.R.U64 R14, R13, R0, R15 ;  /* 0x000000000d0e0219 */ /* 0x000fe4000000120f */
        /* <DEDUP_REMOVED lines=24> */
[----:B------:R-:W1:Y:S02]  /*0a90*/  FLO.U32 R3, R3 ;  /* 0x0000000300037300 */ /* 0x000e6400000e0000 */
[C---:B-1----:R-:W-:Y:S02]  /*0aa0*/  IADD3 R7, PT, PT, -R3.reuse, 0x1f, RZ ;  /* 0x0000001f03077810 */ /* 0x042fe40007ffe1ff */
[----:B------:R-:W-:-:S03]  /*0ab0*/  IADD3 R0, PT, PT, -R3, 0x3f, RZ ;  /* 0x0000003f03007810 */ /* 0x000fc60007ffe1ff */
[----:B------:R-:W-:-:S05]  /*0ac0*/  @P1 IMAD.MOV R0, RZ, RZ, R7 ;  /* 0x000000ffff001224 */ /* 0x000fca00078e0207 */
[----:B------:R-:W-:-:S13]  /*0ad0*/  ISETP.NE.AND P1, PT, R0, RZ, PT ;  /* 0x000000ff0000720c */ /* 0x000fda0003f25270 */
[----:B0-----:R-:W-:Y:S05]  /*0ae0*/  @!P1 BRA `(.L_x_23) ;  /* 0x0000000000289947 */ /* 0x001fea0003800000 */
        /* <DEDUP_REMOVED lines=10> */
.L_x_23:
[----:B------:R-:W-:Y:S05]  /*0b90*/  BSYNC.RECONVERGENT B1 ;  /* 0x0000000000017941 */ /* 0x000fea0003800200 */
.L_x_22:
        /* <DEDUP_REMOVED lines=36> */
.L_x_17:
[----:B------:R-:W-:Y:S02]  /*0de0*/  IMAD.MOV.U32 R13, RZ, RZ, 0x0 ;  /* 0x00000000ff0d7424 */ /* 0x000fe400078e00ff */
[----:B------:R-:W-:Y:S02]  /*0df0*/  IMAD.MOV.U32 R0, RZ, RZ, R4 ;  /* 0x000000ffff007224 */ /* 0x000fe400078e0004 */
[----:B------:R-:W-:Y:S02]  /*0e00*/  IMAD.MOV.U32 R2, RZ, RZ, R11 ;  /* 0x000000ffff027224 */ /* 0x000fe400078e000b */
[----:B------:R-:W-:Y:S01]  /*0e10*/  IMAD.MOV.U32 R3, RZ, RZ, R14 ;  /* 0x000000ffff037224 */ /* 0x000fe200078e000e */
[----:B------:R-:W-:Y:S06]  /*0e20*/  RET.REL.NODEC R12 `(_Z5Sin_1PdS_) ;  /* 0xfffffff00c747950 */ /* 0x000fec0003c3ffff */
.L_x_24:
        /* <DEDUP_REMOVED lines=13> */
.L_x_26:


//--------------------- .nv.global.init           --------------------------
	.section	.nv.global.init,"aw",@progbits
	.align	16
.nv.global.init:
	.type		__cudart_sin_cos_coeffs,@object
	.size		__cudart_sin_cos_coeffs,(__cudart_i2opi_d - __cudart_sin_cos_coeffs)
__cudart_sin_cos_coeffs:
        /*0000*/ 	.byte	0x46, 0xd2, 0xb0, 0x2c, 0xf1, 0xe5, 0x5a, 0xbe, 0x92, 0xe3, 0xac, 0x69, 0xe3, 0x1d, 0xc7, 0x3e
        /*0010*/ 	.byte	0xa1, 0x62, 0xdb, 0x19, 0xa0, 0x01, 0x2a, 0xbf, 0x18, 0x08, 0x11, 0x11, 0x11, 0x11, 0x81, 0x3f
        /*0020*/ 	.byte	0x54, 0x55, 0x55, 0x55, 0x55, 0x55, 0xc5, 0xbf, 0x00, 0x00, 0x00, 0x00, 0x00, 0x00, 0x00, 0x00
        /*0030*/ 	.byte	0x00, 0x00, 0x00, 0x00, 0x00, 0x00, 0x00, 0x00, 0x64, 0x81, 0xfd, 0x20, 0x83, 0xff, 0xa8, 0xbd
        /*0040*/ 	.byte	0x28, 0x85, 0xef, 0xc1, 0xa7, 0xee, 0x21, 0x3e, 0xd9, 0xe6, 0x06, 0x8e, 0x4f, 0x7e, 0x92, 0xbe
        /*0050*/ 	.byte	0xe9, 0xbc, 0xdd, 0x19, 0xa0, 0x01, 0xfa, 0x3e, 0x47, 0x5d, 0xc1, 0x16, 0x6c, 0xc1, 0x56, 0xbf
        /*0060*/ 	.byte	0x51, 0x55, 0x55, 0x55, 0x55, 0x55, 0xa5, 0x3f, 0x00, 0x00, 0x00, 0x00, 0x00, 0x00, 0xe0, 0xbf
        /*0070*/ 	.byte	0x00, 0x00, 0x00, 0x00, 0x00, 0x00, 0xf0, 0x3f, 0x00, 0x00, 0x00, 0x00, 0x00, 0x00, 0x00, 0x00
	.type		__cudart_i2opi_d,@object
	.size		__cudart_i2opi_d,(.L_0 - __cudart_i2opi_d)
__cudart_i2opi_d:
        /* <DEDUP_REMOVED lines=9> */
.L_0:


//--------------------- .nv.shared.reserved.0     --------------------------
	.section	.nv.shared.reserved.0,"aw",@nobits
	.weak		__nv_reservedSMEM_offset_0_alias
	.size		__nv_reservedSMEM_offset_0_alias, 0, 64
	.other		__nv_reservedSMEM_offset_0_alias,@"STO_CUDA_RESERVED_SHARED STV_DEFAULT"
__nv_reservedSMEM_offset_0_alias:
	.zero		0
	.zero		64


//--------------------- .nv.constant0._Z5Sin_2PdS_ --------------------------
	.section	.nv.constant0._Z5Sin_2PdS_,"a",@progbits
	.sectionflags	@""
	.align	4
.nv.constant0._Z5Sin_2PdS_:
	.zero		912


//--------------------- .nv.constant0._Z5Sin_1PdS_ --------------------------
	.section	.nv.constant0._Z5Sin_1PdS_,"a",@progbits
	.sectionflags	@""
	.align	4
.nv.constant0._Z5Sin_1PdS_:
	.zero		912


//--------------------- SYMBOLS --------------------------

	.type		.nv.reservedSmem.offset0,@object
	.size		.nv.reservedSmem.offset0,0x4
